	.headerflags	@"EF_CUDA_TEXMODE_UNIFIED EF_CUDA_64BIT_ADDRESS EF_CUDA_ACCELERATORS EF_CUDA_SM90 EF_CUDA_VIRTUAL_SM(EF_CUDA_SM90)"
	.elftype	@"ET_EXEC"


//--------------------- .nv.info                  --------------------------
	.section	.nv.info,"",@"SHT_CUDA_INFO"
	.align	4


	//----- nvinfo : EIATTR_REGCOUNT
	.align		4
        /*0000*/ 	.byte	0x04, 0x2f
        /*0002*/ 	.short	(.L_3 - .L_2)
	.align		4
.L_2:
        /*0004*/ 	.word	index@(triton_poi_fused_cat_27)
        /*0008*/ 	.word	0x00000040


	//----- nvinfo : EIATTR_MIN_STACK_SIZE
	.align		4
.L_3:
        /*000c*/ 	.byte	0x04, 0x12
        /*000e*/ 	.short	(.L_5 - .L_4)
	.align		4
.L_4:
        /*0010*/ 	.word	index@(triton_poi_fused_cat_27)
        /*0014*/ 	.word	0x00000000


	//----- nvinfo : EIATTR_FRAME_SIZE
	.align		4
.L_5:
        /*0018*/ 	.byte	0x04, 0x11
        /*001a*/ 	.short	(.L_7 - .L_6)
	.align		4
.L_6:
        /*001c*/ 	.word	index@(triton_poi_fused_cat_27)
        /*0020*/ 	.word	0x00000000


	//----- nvinfo : EIATTR_MIN_STACK_SIZE
	.align		4
.L_7:
        /*0024*/ 	.byte	0x04, 0x12
        /*0026*/ 	.short	(.L_9 - .L_8)
	.align		4
.L_8:
        /*0028*/ 	.word	index@(triton_poi_fused_cat_27)
        /*002c*/ 	.word	0x00000000
.L_9:


//--------------------- .nv.info.triton_poi_fused_cat_27 --------------------------
	.section	.nv.info.triton_poi_fused_cat_27,"",@"SHT_CUDA_INFO"
	.sectionflags	@""
	.align	4


	//----- nvinfo : EIATTR_CUDA_API_VERSION
	.align		4
        /*0000*/ 	.byte	0x04, 0x37
        /*0002*/ 	.short	(.L_11 - .L_10)
.L_10:
        /*0004*/ 	.word	0x0000007c


	//----- nvinfo : EIATTR_KPARAM_INFO
	.align		4
.L_11:
        /*0008*/ 	.byte	0x04, 0x17
        /*000a*/ 	.short	(.L_13 - .L_12)
.L_12:
        /*000c*/ 	.word	0x00000000
        /*0010*/ 	.short	0x0029
        /*0012*/ 	.short	0x0148
        /*0014*/ 	.byte	0x00, 0xf0, 0x11, 0x00


	//----- nvinfo : EIATTR_KPARAM_INFO
	.align		4
.L_13:
        /*0018*/ 	.byte	0x04, 0x17
        /*001a*/ 	.short	(.L_15 - .L_14)
.L_14:
        /*001c*/ 	.word	0x00000000
        /*0020*/ 	.short	0x0028
        /*0022*/ 	.short	0x0140
        /*0024*/ 	.byte	0x00, 0xf4, 0x21, 0x00


	//----- nvinfo : EIATTR_KPARAM_INFO
	.align		4
.L_15:
        /*0028*/ 	.byte	0x04, 0x17
        /*002a*/ 	.short	(.L_17 - .L_16)
.L_16:
        /*002c*/ 	.word	0x00000000
        /*0030*/ 	.short	0x0027
        /*0032*/ 	.short	0x0138
        /*0034*/ 	.byte	0x00, 0xf4, 0x21, 0x00


	//----- nvinfo : EIATTR_KPARAM_INFO
	.align		4
.L_17:
        /*0038*/ 	.byte	0x04, 0x17
        /*003a*/ 	.short	(.L_19 - .L_18)
.L_18:
        /*003c*/ 	.word	0x00000000
        /*0040*/ 	.short	0x0026
        /*0042*/ 	.short	0x0130
        /*0044*/ 	.byte	0x00, 0xf4, 0x21, 0x00


	//----- nvinfo : EIATTR_KPARAM_INFO
	.align		4
.L_19:
        /*0048*/ 	.byte	0x04, 0x17
        /*004a*/ 	.short	(.L_21 - .L_20)
.L_20:
        /*004c*/ 	.word	0x00000000
        /*0050*/ 	.short	0x0025
        /*0052*/ 	.short	0x0128
        /*0054*/ 	.byte	0x00, 0xf4, 0x21, 0x00


	//----- nvinfo : EIATTR_KPARAM_INFO
	.align		4
.L_21:
        /*0058*/ 	.byte	0x04, 0x17
        /*005a*/ 	.short	(.L_23 - .L_22)
.L_22:
        /*005c*/ 	.word	0x00000000
        /*0060*/ 	.short	0x0024
        /*0062*/ 	.short	0x0120
        /*0064*/ 	.byte	0x00, 0xf4, 0x21, 0x00


	//----- nvinfo : EIATTR_KPARAM_INFO
	.align		4
.L_23:
        /*0068*/ 	.byte	0x04, 0x17
        /*006a*/ 	.short	(.L_25 - .L_24)
.L_24:
        /*006c*/ 	.word	0x00000000
        /*0070*/ 	.short	0x0023
        /*0072*/ 	.short	0x0118
        /*0074*/ 	.byte	0x00, 0xf4, 0x21, 0x00


	//----- nvinfo : EIATTR_KPARAM_INFO
	.align		4
.L_25:
        /*0078*/ 	.byte	0x04, 0x17
        /*007a*/ 	.short	(.L_27 - .L_26)
.L_26:
        /*007c*/ 	.word	0x00000000
        /*0080*/ 	.short	0x0022
        /*0082*/ 	.short	0x0110
        /*0084*/ 	.byte	0x00, 0xf4, 0x21, 0x00


	//----- nvinfo : EIATTR_KPARAM_INFO
	.align		4
.L_27:
        /*0088*/ 	.byte	0x04, 0x17
        /*008a*/ 	.short	(.L_29 - .L_28)
.L_28:
        /*008c*/ 	.word	0x00000000
        /*0090*/ 	.short	0x0021
        /*0092*/ 	.short	0x0108
        /*0094*/ 	.byte	0x00, 0xf4, 0x21, 0x00


	//----- nvinfo : EIATTR_KPARAM_INFO
	.align		4
.L_29:
        /*0098*/ 	.byte	0x04, 0x17
        /*009a*/ 	.short	(.L_31 - .L_30)
.L_30:
        /*009c*/ 	.word	0x00000000
        /*00a0*/ 	.short	0x0020
        /*00a2*/ 	.short	0x0100
        /*00a4*/ 	.byte	0x00, 0xf4, 0x21, 0x00


	//----- nvinfo : EIATTR_KPARAM_INFO
	.align		4
.L_31:
        /*00a8*/ 	.byte	0x04, 0x17
        /*00aa*/ 	.short	(.L_33 - .L_32)
.L_32:
        /*00ac*/ 	.word	0x00000000
        /*00b0*/ 	.short	0x001f
        /*00b2*/ 	.short	0x00f8
        /*00b4*/ 	.byte	0x00, 0xf4, 0x21, 0x00


	//----- nvinfo : EIATTR_KPARAM_INFO
	.align		4
.L_33:
        /*00b8*/ 	.byte	0x04, 0x17
        /*00ba*/ 	.short	(.L_35 - .L_34)
.L_34:
        /*00bc*/ 	.word	0x00000000
        /*00c0*/ 	.short	0x001e
        /*00c2*/ 	.short	0x00f0
        /*00c4*/ 	.byte	0x00, 0xf4, 0x21, 0x00


	//----- nvinfo : EIATTR_KPARAM_INFO
	.align		4
.L_35:
        /*00c8*/ 	.byte	0x04, 0x17
        /*00ca*/ 	.short	(.L_37 - .L_36)
.L_36:
        /*00cc*/ 	.word	0x00000000
        /*00d0*/ 	.short	0x001d
        /*00d2*/ 	.short	0x00e8
        /*00d4*/ 	.byte	0x00, 0xf4, 0x21, 0x00


	//----- nvinfo : EIATTR_KPARAM_INFO
	.align		4
.L_37:
        /*00d8*/ 	.byte	0x04, 0x17
        /*00da*/ 	.short	(.L_39 - .L_38)
.L_38:
        /*00dc*/ 	.word	0x00000000
        /*00e0*/ 	.short	0x001c
        /*00e2*/ 	.short	0x00e0
        /*00e4*/ 	.byte	0x00, 0xf4, 0x21, 0x00


	//----- nvinfo : EIATTR_KPARAM_INFO
	.align		4
.L_39:
        /*00e8*/ 	.byte	0x04, 0x17
        /*00ea*/ 	.short	(.L_41 - .L_40)
.L_40:
        /*00ec*/ 	.word	0x00000000
        /*00f0*/ 	.short	0x001b
        /*00f2*/ 	.short	0x00d8
        /*00f4*/ 	.byte	0x00, 0xf4, 0x21, 0x00


	//----- nvinfo : EIATTR_KPARAM_INFO
	.align		4
.L_41:
        /*00f8*/ 	.byte	0x04, 0x17
        /*00fa*/ 	.short	(.L_43 - .L_42)
.L_42:
        /*00fc*/ 	.word	0x00000000
        /*0100*/ 	.short	0x001a
        /*0102*/ 	.short	0x00d0
        /*0104*/ 	.byte	0x00, 0xf4, 0x21, 0x00


	//----- nvinfo : EIATTR_KPARAM_INFO
	.align		4
.L_43:
        /*0108*/ 	.byte	0x04, 0x17
        /*010a*/ 	.short	(.L_45 - .L_44)
.L_44:
        /*010c*/ 	.word	0x00000000
        /*0110*/ 	.short	0x0019
        /*0112*/ 	.short	0x00c8
        /*0114*/ 	.byte	0x00, 0xf4, 0x21, 0x00


	//----- nvinfo : EIATTR_KPARAM_INFO
	.align		4
.L_45:
        /*0118*/ 	.byte	0x04, 0x17
        /*011a*/ 	.short	(.L_47 - .L_46)
.L_46:
        /*011c*/ 	.word	0x00000000
        /*0120*/ 	.short	0x0018
        /*0122*/ 	.short	0x00c0
        /*0124*/ 	.byte	0x00, 0xf4, 0x21, 0x00


	//----- nvinfo : EIATTR_KPARAM_INFO
	.align		4
.L_47:
        /*0128*/ 	.byte	0x04, 0x17
        /*012a*/ 	.short	(.L_49 - .L_48)
.L_48:
        /*012c*/ 	.word	0x00000000
        /*0130*/ 	.short	0x0017
        /*0132*/ 	.short	0x00b8
        /*0134*/ 	.byte	0x00, 0xf4, 0x21, 0x00


	//----- nvinfo : EIATTR_KPARAM_INFO
	.align		4
.L_49:
        /*0138*/ 	.byte	0x04, 0x17
        /*013a*/ 	.short	(.L_51 - .L_50)
.L_50:
        /*013c*/ 	.word	0x00000000
        /*0140*/ 	.short	0x0016
        /*0142*/ 	.short	0x00b0
        /*0144*/ 	.byte	0x00, 0xf4, 0x21, 0x00


	//----- nvinfo : EIATTR_KPARAM_INFO
	.align		4
.L_51:
        /*0148*/ 	.byte	0x04, 0x17
        /*014a*/ 	.short	(.L_53 - .L_52)
.L_52:
        /*014c*/ 	.word	0x00000000
        /*0150*/ 	.short	0x0015
        /*0152*/ 	.short	0x00a8
        /*0154*/ 	.byte	0x00, 0xf4, 0x21, 0x00


	//----- nvinfo : EIATTR_KPARAM_INFO
	.align		4
.L_53:
        /*0158*/ 	.byte	0x04, 0x17
        /*015a*/ 	.short	(.L_55 - .L_54)
.L_54:
        /*015c*/ 	.word	0x00000000
        /*0160*/ 	.short	0x0014
        /*0162*/ 	.short	0x00a0
        /*0164*/ 	.byte	0x00, 0xf4, 0x21, 0x00


	//----- nvinfo : EIATTR_KPARAM_INFO
	.align		4
.L_55:
        /*0168*/ 	.byte	0x04, 0x17
        /*016a*/ 	.short	(.L_57 - .L_56)
.L_56:
        /*016c*/ 	.word	0x00000000
        /*0170*/ 	.short	0x0013
        /*0172*/ 	.short	0x0098
        /*0174*/ 	.byte	0x00, 0xf4, 0x21, 0x00


	//----- nvinfo : EIATTR_KPARAM_INFO
	.align		4
.L_57:
        /*0178*/ 	.byte	0x04, 0x17
        /*017a*/ 	.short	(.L_59 - .L_58)
.L_58:
        /*017c*/ 	.word	0x00000000
        /*0180*/ 	.short	0x0012
        /*0182*/ 	.short	0x0090
        /*0184*/ 	.byte	0x00, 0xf4, 0x21, 0x00


	//----- nvinfo : EIATTR_KPARAM_INFO
	.align		4
.L_59:
        /*0188*/ 	.byte	0x04, 0x17
        /*018a*/ 	.short	(.L_61 - .L_60)
.L_60:
        /*018c*/ 	.word	0x00000000
        /*0190*/ 	.short	0x0011
        /*0192*/ 	.short	0x0088
        /*0194*/ 	.byte	0x00, 0xf4, 0x21, 0x00


	//----- nvinfo : EIATTR_KPARAM_INFO
	.align		4
.L_61:
        /*0198*/ 	.byte	0x04, 0x17
        /*019a*/ 	.short	(.L_63 - .L_62)
.L_62:
        /*019c*/ 	.word	0x00000000
        /*01a0*/ 	.short	0x0010
        /*01a2*/ 	.short	0x0080
        /*01a4*/ 	.byte	0x00, 0xf4, 0x21, 0x00


	//----- nvinfo : EIATTR_KPARAM_INFO
	.align		4
.L_63:
        /*01a8*/ 	.byte	0x04, 0x17
        /*01aa*/ 	.short	(.L_65 - .L_64)
.L_64:
        /*01ac*/ 	.word	0x00000000
        /*01b0*/ 	.short	0x000f
        /*01b2*/ 	.short	0x0078
        /*01b4*/ 	.byte	0x00, 0xf4, 0x21, 0x00


	//----- nvinfo : EIATTR_KPARAM_INFO
	.align		4
.L_65:
        /*01b8*/ 	.byte	0x04, 0x17
        /*01ba*/ 	.short	(.L_67 - .L_66)
.L_66:
        /*01bc*/ 	.word	0x00000000
        /*01c0*/ 	.short	0x000e
        /*01c2*/ 	.short	0x0070
        /*01c4*/ 	.byte	0x00, 0xf4, 0x21, 0x00


	//----- nvinfo : EIATTR_KPARAM_INFO
	.align		4
.L_67:
        /*01c8*/ 	.byte	0x04, 0x17
        /*01ca*/ 	.short	(.L_69 - .L_68)
.L_68:
        /*01cc*/ 	.word	0x00000000
        /*01d0*/ 	.short	0x000d
        /*01d2*/ 	.short	0x0068
        /*01d4*/ 	.byte	0x00, 0xf4, 0x21, 0x00


	//----- nvinfo : EIATTR_KPARAM_INFO
	.align		4
.L_69:
        /*01d8*/ 	.byte	0x04, 0x17
        /*01da*/ 	.short	(.L_71 - .L_70)
.L_70:
        /*01dc*/ 	.word	0x00000000
        /*01e0*/ 	.short	0x000c
        /*01e2*/ 	.short	0x0060
        /*01e4*/ 	.byte	0x00, 0xf4, 0x21, 0x00


	//----- nvinfo : EIATTR_KPARAM_INFO
	.align		4
.L_71:
        /*01e8*/ 	.byte	0x04, 0x17
        /*01ea*/ 	.short	(.L_73 - .L_72)
.L_72:
        /*01ec*/ 	.word	0x00000000
        /*01f0*/ 	.short	0x000b
        /*01f2*/ 	.short	0x0058
        /*01f4*/ 	.byte	0x00, 0xf4, 0x21, 0x00


	//----- nvinfo : EIATTR_KPARAM_INFO
	.align		4
.L_73:
        /*01f8*/ 	.byte	0x04, 0x17
        /*01fa*/ 	.short	(.L_75 - .L_74)
.L_74:
        /*01fc*/ 	.word	0x00000000
        /*0200*/ 	.short	0x000a
        /*0202*/ 	.short	0x0050
        /*0204*/ 	.byte	0x00, 0xf4, 0x21, 0x00


	//----- nvinfo : EIATTR_KPARAM_INFO
	.align		4
.L_75:
        /*0208*/ 	.byte	0x04, 0x17
        /*020a*/ 	.short	(.L_77 - .L_76)
.L_76:
        /*020c*/ 	.word	0x00000000
        /*0210*/ 	.short	0x0009
        /*0212*/ 	.short	0x0048
        /*0214*/ 	.byte	0x00, 0xf4, 0x21, 0x00


	//----- nvinfo : EIATTR_KPARAM_INFO
	.align		4
.L_77:
        /*0218*/ 	.byte	0x04, 0x17
        /*021a*/ 	.short	(.L_79 - .L_78)
.L_78:
        /*021c*/ 	.word	0x00000000
        /*0220*/ 	.short	0x0008
        /*0222*/ 	.short	0x0040
        /*0224*/ 	.byte	0x00, 0xf4, 0x21, 0x00


	//----- nvinfo : EIATTR_KPARAM_INFO
	.align		4
.L_79:
        /*0228*/ 	.byte	0x04, 0x17
        /*022a*/ 	.short	(.L_81 - .L_80)
.L_80:
        /*022c*/ 	.word	0x00000000
        /*0230*/ 	.short	0x0007
        /*0232*/ 	.short	0x0038
        /*0234*/ 	.byte	0x00, 0xf4, 0x21, 0x00


	//----- nvinfo : EIATTR_KPARAM_INFO
	.align		4
.L_81:
        /*0238*/ 	.byte	0x04, 0x17
        /*023a*/ 	.short	(.L_83 - .L_82)
.L_82:
        /*023c*/ 	.word	0x00000000
        /*0240*/ 	.short	0x0006
        /*0242*/ 	.short	0x0030
        /*0244*/ 	.byte	0x00, 0xf4, 0x21, 0x00


	//----- nvinfo : EIATTR_KPARAM_INFO
	.align		4
.L_83:
        /*0248*/ 	.byte	0x04, 0x17
        /*024a*/ 	.short	(.L_85 - .L_84)
.L_84:
        /*024c*/ 	.word	0x00000000
        /*0250*/ 	.short	0x0005
        /*0252*/ 	.short	0x0028
        /*0254*/ 	.byte	0x00, 0xf4, 0x21, 0x00


	//----- nvinfo : EIATTR_KPARAM_INFO
	.align		4
.L_85:
        /*0258*/ 	.byte	0x04, 0x17
        /*025a*/ 	.short	(.L_87 - .L_86)
.L_86:
        /*025c*/ 	.word	0x00000000
        /*0260*/ 	.short	0x0004
        /*0262*/ 	.short	0x0020
        /*0264*/ 	.byte	0x00, 0xf4, 0x21, 0x00


	//----- nvinfo : EIATTR_KPARAM_INFO
	.align		4
.L_87:
        /*0268*/ 	.byte	0x04, 0x17
        /*026a*/ 	.short	(.L_89 - .L_88)
.L_88:
        /*026c*/ 	.word	0x00000000
        /*0270*/ 	.short	0x0003
        /*0272*/ 	.short	0x0018
        /*0274*/ 	.byte	0x00, 0xf4, 0x21, 0x00


	//----- nvinfo : EIATTR_KPARAM_INFO
	.align		4
.L_89:
        /*0278*/ 	.byte	0x04, 0x17
        /*027a*/ 	.short	(.L_91 - .L_90)
.L_90:
        /*027c*/ 	.word	0x00000000
        /*0280*/ 	.short	0x0002
        /*0282*/ 	.short	0x0010
        /*0284*/ 	.byte	0x00, 0xf4, 0x21, 0x00


	//----- nvinfo : EIATTR_KPARAM_INFO
	.align		4
.L_91:
        /*0288*/ 	.byte	0x04, 0x17
        /*028a*/ 	.short	(.L_93 - .L_92)
.L_92:
        /*028c*/ 	.word	0x00000000
        /*0290*/ 	.short	0x0001
        /*0292*/ 	.short	0x0008
        /*0294*/ 	.byte	0x00, 0xf4, 0x21, 0x00


	//----- nvinfo : EIATTR_KPARAM_INFO
	.align		4
.L_93:
        /*0298*/ 	.byte	0x04, 0x17
        /*029a*/ 	.short	(.L_95 - .L_94)
.L_94:
        /*029c*/ 	.word	0x00000000
        /*02a0*/ 	.short	0x0000
        /*02a2*/ 	.short	0x0000
        /*02a4*/ 	.byte	0x00, 0xf4, 0x21, 0x00


	//----- nvinfo : EIATTR_SPARSE_MMA_MASK
	.align		4
.L_95:
        /*02a8*/ 	.byte	0x03, 0x50
        /*02aa*/ 	.short	0x0000


	//----- nvinfo : EIATTR_MAXREG_COUNT
	.align		4
        /*02ac*/ 	.byte	0x03, 0x1b
        /*02ae*/ 	.short	0x00ff


	//----- nvinfo : EIATTR_EXIT_INSTR_OFFSETS
	.align		4
        /*02b0*/ 	.byte	0x04, 0x1c
        /*02b2*/ 	.short	(.L_97 - .L_96)


	//   ....[0]....
.L_96:
        /*02b4*/ 	.word	0x00002710


	//----- nvinfo : EIATTR_REQNTID
	.align		4
.L_97:
        /*02b8*/ 	.byte	0x04, 0x10
        /*02ba*/ 	.short	(.L_99 - .L_98)
.L_98:
        /*02bc*/ 	.word	0x00000100
        /*02c0*/ 	.word	0x00000001
        /*02c4*/ 	.word	0x00000001


	//----- nvinfo : EIATTR_CBANK_PARAM_SIZE
	.align		4
.L_99:
        /*02c8*/ 	.byte	0x03, 0x19
        /*02ca*/ 	.short	0x014c


	//----- nvinfo : EIATTR_PARAM_CBANK
	.align		4
        /*02cc*/ 	.byte	0x04, 0x0a
        /*02ce*/ 	.short	(.L_101 - .L_100)
	.align		4
.L_100:
        /*02d0*/ 	.word	index@(.nv.constant0.triton_poi_fused_cat_27)
        /*02d4*/ 	.short	0x0210
        /*02d6*/ 	.short	0x014c


	//----- nvinfo : EIATTR_SW_WAR
	.align		4
.L_101:
        /*02d8*/ 	.byte	0x04, 0x36
        /*02da*/ 	.short	(.L_103 - .L_102)
.L_102:
        /*02dc*/ 	.word	0x00000008
.L_103:


//--------------------- .nv.callgraph             --------------------------
	.section	.nv.callgraph,"",@"SHT_CUDA_CALLGRAPH"
	.align	4
	.sectionentsize	8
	.align		4
        /*0000*/ 	.word	0x00000000
	.align		4
        /*0004*/ 	.word	0xffffffff
	.align		4
        /*0008*/ 	.word	0x00000000
	.align		4
        /*000c*/ 	.word	0xfffffffe
	.align		4
        /*0010*/ 	.word	0x00000000
	.align		4
        /*0014*/ 	.word	0xfffffffd
	.align		4
        /*0018*/ 	.word	0x00000000
	.align		4
        /*001c*/ 	.word	0xfffffffc


//--------------------- .nv.constant4             --------------------------
	.section	.nv.constant4,"a",@progbits
	.align	8
	.align		8
.nv.constant4:
        /*0000*/ 	.dword	_$_str
	.align		8
        /*0008*/ 	.dword	_$_str_$_2


//--------------------- .text.triton_poi_fused_cat_27 --------------------------
	.section	.text.triton_poi_fused_cat_27,"ax",@progbits
	.align	128
        .global         triton_poi_fused_cat_27
        .type           triton_poi_fused_cat_27,@function
        .size           triton_poi_fused_cat_27,(.L_x_1 - triton_poi_fused_cat_27)
        .other          triton_poi_fused_cat_27,@"STO_CUDA_ENTRY STV_DEFAULT"
triton_poi_fused_cat_27:
.text.triton_poi_fused_cat_27:
[----:B------:R-:W-:Y:S01]  /*0000*/  LDC R1, c[0x0][0x28] ;  /* 0x00000a00ff017b82 */ /* 0x000fe20000000800 */
[----:B------:R-:W1:Y:S07]  /*0010*/  S2R R0, SR_TID.X ;  /* 0x0000000000007919 */ /* 0x000e6e0000002100 */
[----:B------:R-:W2:Y:S01]  /*0020*/  LDC.64 R2, c[0x0][0x2c0] ;  /* 0x0000b000ff027b82 */ /* 0x000ea20000000a00 */
[----:B------:R-:W-:Y:S01]  /*0030*/  CS2R R48, SRZ ;  /* 0x0000000000307805 */ /* 0x000fe2000001ff00 */
[----:B------:R-:W-:Y:S01]  /*0040*/  ULDC.64 UR4, c[0x0][0x208] ;  /* 0x0000820000047ab9 */ /* 0x000fe20000000a00 */
[----:B------:R-:W3:Y:S05]  /*0050*/  S2R R15, SR_CTAID.X ;  /* 0x00000000000f7919 */ /* 0x000eea0000002500 */
[----:B------:R-:W4:Y:S08]  /*0060*/  LDC.64 R8, c[0x0][0x2e8] ;  /* 0x0000ba00ff087b82 */ /* 0x000f300000000a00 */
[----:B------:R-:W5:Y:S01]  /*0070*/  LDC.64 R10, c[0x0][0x310] ;  /* 0x0000c400ff0a7b82 */ /* 0x000f620000000a00 */
[----:B------:R-:W-:-:S02]  /*0080*/  CS2R R6, SRZ ;  /* 0x0000000000067805 */ /* 0x000fc4000001ff00 */
[----:B------:R-:W-:-:S05]  /*0090*/  CS2R R32, SRZ ;  /* 0x0000000000207805 */ /* 0x000fca000001ff00 */
[----:B------:R-:W4:Y:S01]  /*00a0*/  LDC.64 R12, c[0x0][0x338] ;  /* 0x0000ce00ff0c7b82 */ /* 0x000f220000000a00 */
[----:B------:R-:W-:Y:S01]  /*00b0*/  CS2R R38, SRZ ;  /* 0x0000000000267805 */ /* 0x000fe2000001ff00 */
[----:B------:R-:W-:Y:S01]  /*00c0*/  ULDC.64 UR6, c[0x0][0x2b0] ;  /* 0x0000ac0000067ab9 */ /* 0x000fe20000000a00 */
[----:B------:R-:W-:Y:S01]  /*00d0*/  ULDC.64 UR8, c[0x0][0x300] ;  /* 0x0000c00000087ab9 */ /* 0x000fe20000000a00 */
[----:B------:R-:W-:Y:S01]  /*00e0*/  ULDC.64 UR10, c[0x0][0x328] ;  /* 0x0000ca00000a7ab9 */ /* 0x000fe20000000a00 */
[----:B-1----:R-:W-:-:S03]  /*00f0*/  IMAD.SHL.U32 R0, R0, 0x2, RZ ;  /* 0x0000000200007824 */ /* 0x002fc600078e00ff */
[----:B------:R-:W1:Y:S02]  /*0100*/  LDC.64 R44, c[0x0][0x2b8] ;  /* 0x0000ae00ff2c7b82 */ /* 0x000e640000000a00 */
[----:B------:R-:W-:Y:S02]  /*0110*/  LOP3.LUT R0, R0, 0x1fe, RZ, 0xc0, !PT ;  /* 0x000001fe00007812 */ /* 0x000fe400078ec0ff */
[----:B------:R-:W-:-:S04]  /*0120*/  CS2R R34, SRZ ;  /* 0x0000000000227805 */ /* 0x000fc8000001ff00 */
[----:B------:R-:W1:Y:S01]  /*0130*/  LDC.64 R26, c[0x0][0x2c8] ;  /* 0x0000b200ff1a7b82 */ /* 0x000e620000000a00 */
[----:B---3--:R-:W-:-:S05]  /*0140*/  IMAD R5, R15, 0x200, R0 ;  /* 0x000002000f057824 */ /* 0x008fca00078e0200 */
[----:B------:R-:W-:Y:S02]  /*0150*/  SHF.R.S32.HI R0, RZ, 0x1f, R5 ;  /* 0x0000001fff007819 */ /* 0x000fe40000011405 */
[----:B------:R-:W3:Y:S02]  /*0160*/  LDC.64 R58, c[0x0][0x308] ;  /* 0x0000c200ff3a7b82 */ /* 0x000ee40000000a00 */
[----:B------:R-:W-:-:S04]  /*0170*/  LEA.HI R0, R0, R5, RZ, 0x7 ;  /* 0x0000000500007211 */ /* 0x000fc800078f38ff */
[----:B------:R-:W-:Y:S02]  /*0180*/  LOP3.LUT R4, R0, 0xffffff80, RZ, 0xc0, !PT ;  /* 0xffffff8000047812 */ /* 0x000fe400078ec0ff */
[----:B------:R-:W1:Y:S03]  /*0190*/  LDC.64 R30, c[0x0][0x348] ;  /* 0x0000d200ff1e7b82 */ /* 0x000e660000000a00 */
[----:B------:R-:W-:-:S04]  /*01a0*/  IMAD.IADD R53, R5, 0x1, -R4 ;  /* 0x0000000105357824 */ /* 0x000fc800078e0a04 */
[C---:B--2---:R-:W-:Y:S01]  /*01b0*/  IMAD.WIDE R2, R53.reuse, 0x4, R2 ;  /* 0x0000000435027825 */ /* 0x044fe200078e0202 */
[----:B------:R-:W-:Y:S01]  /*01c0*/  LOP3.LUT R40, R53, 0xfffffff0, RZ, 0xc0, !PT ;  /* 0xfffffff035287812 */ /* 0x000fe200078ec0ff */
[----:B------:R-:W2:Y:S03]  /*01d0*/  LDC.64 R46, c[0x0][0x340] ;  /* 0x0000d000ff2e7b82 */ /* 0x000ea60000000a00 */
[C---:B------:R-:W-:Y:S02]  /*01e0*/  ISETP.NE.AND P5, PT, R40.reuse, 0x40, PT ;  /* 0x000000402800780c */ /* 0x040fe40003fa5270 */
[----:B------:R-:W-:Y:S02]  /*01f0*/  ISETP.NE.AND P4, PT, R40, 0x50, PT ;  /* 0x000000502800780c */ /* 0x000fe40003f85270 */
[----:B------:R-:W-:Y:S02]  /*0200*/  CS2R R42, SRZ ;  /* 0x00000000002a7805 */ /* 0x000fe4000001ff00 */
[----:B------:R-:W-:-:S02]  /*0210*/  CS2R R36, SRZ ;  /* 0x0000000000247805 */ /* 0x000fc4000001ff00 */
[----:B------:R-:W-:Y:S02]  /*0220*/  CS2R R20, SRZ ;  /* 0x0000000000147805 */ /* 0x000fe4000001ff00 */
[----:B------:R-:W-:Y:S01]  /*0230*/  CS2R R22, SRZ ;  /* 0x0000000000167805 */ /* 0x000fe2000001ff00 */
[----:B------:R-:W1:Y:S02]  /*0240*/  LDC.64 R50, c[0x0][0x2f0] ;  /* 0x0000bc00ff327b82 */ /* 0x000e640000000a00 */
[----:B------:R5:W2:Y:S01]  /*0250*/  @!P5 LDG.E.EL.64 R48, desc[UR4][R2.64+-0x100] ;  /* 0xffff00040230d981 */ /* 0x000aa2000c2e1b00 */
[----:B------:R-:W-:Y:S01]  /*0260*/  SHF.R.S32.HI R4, RZ, 0x16, R15 ;  /* 0x00000016ff047819 */ /* 0x000fe2000001140f */
[----:B----4-:R-:W-:Y:S01]  /*0270*/  IMAD.WIDE R8, R53, 0x4, R8 ;  /* 0x0000000435087825 */ /* 0x010fe200078e0208 */
[----:B------:R-:W-:-:S03]  /*0280*/  ISETP.NE.AND P3, PT, R40, 0x60, PT ;  /* 0x000000602800780c */ /* 0x000fc60003f65270 */
[----:B------:R-:W4:Y:S01]  /*0290*/  LDC.64 R54, c[0x0][0x2f8] ;  /* 0x0000be00ff367b82 */ /* 0x000f220000000a00 */
[----:B------:R-:W-:Y:S01]  /*02a0*/  SGXT R4, R4, 0x1 ;  /* 0x000000010404781a */ /* 0x000fe20000000200 */
[----:B------:R3:W2:Y:S03]  /*02b0*/  @!P4 LDG.E.EL.64 R6, desc[UR4][R8.64+-0x140] ;  /* 0xfffec0040806c981 */ /* 0x0006a6000c2e1b00 */
[----:B------:R-:W-:Y:S01]  /*02c0*/  LEA.HI R14, R4, R5, RZ, 0xb ;  /* 0x00000005040e7211 */ /* 0x000fe200078f58ff */
[----:B-----5:R-:W-:-:S03]  /*02d0*/  IMAD.WIDE R2, R53, 0x4, R10 ;  /* 0x0000000435027825 */ /* 0x020fc600078e020a */
[----:B------:R-:W-:Y:S02]  /*02e0*/  SHF.R.S32.HI R14, RZ, 0xb, R14 ;  /* 0x0000000bff0e7819 */ /* 0x000fe4000001140e */
[----:B------:R-:W-:Y:S01]  /*02f0*/  LEA.HI R4, R4, R5, RZ, 0xf ;  /* 0x0000000504047211 */ /* 0x000fe200078f78ff */
[----:B------:R5:W2:Y:S01]  /*0300*/  @!P3 LDG.E.EL.64 R32, desc[UR4][R2.64+-0x180] ;  /* 0xfffe80040220b981 */ /* 0x000aa2000c2e1b00 */
[----:B------:R-:W-:Y:S01]  /*0310*/  LEA.HI R11, R14, R14, RZ, 0x4 ;  /* 0x0000000e0e0b7211 */ /* 0x000fe200078f20ff */
[----:B0--3--:R-:W-:Y:S01]  /*0320*/  IMAD.WIDE R8, R53, 0x4, R12 ;  /* 0x0000000435087825 */ /* 0x009fe200078e020c */
[----:B------:R-:W-:Y:S02]  /*0330*/  SHF.R.S32.HI R10, RZ, 0xf, R4 ;  /* 0x0000000fff0a7819 */ /* 0x000fe40000011404 */
[----:B------:R-:W-:Y:S02]  /*0340*/  LOP3.LUT R15, R11, 0xffffff0, RZ, 0xc0, !PT ;  /* 0x0ffffff00b0f7812 */ /* 0x000fe400078ec0ff */
[--C-:B------:R-:W-:Y:S01]  /*0350*/  SHF.R.S32.HI R4, RZ, 0x7, R0.reuse ;  /* 0x00000007ff047819 */ /* 0x100fe20000011400 */
[----:B------:R-:W-:Y:S01]  /*0360*/  IMAD R12, R10, 0x1210, RZ ;  /* 0x000012100a0c7824 */ /* 0x000fe200078e02ff */
[----:B------:R-:W-:Y:S01]  /*0370*/  SHF.R.S32.HI R11, RZ, 0x1f, R0 ;  /* 0x0000001fff0b7819 */ /* 0x000fe20000011400 */
[----:B------:R-:W-:Y:S01]  /*0380*/  IMAD.IADD R15, R14, 0x1, -R15 ;  /* 0x000000010e0f7824 */ /* 0x000fe200078e0a0f */
[----:B------:R-:W-:-:S02]  /*0390*/  ISETP.GT.AND P2, PT, R53, 0x6f, PT ;  /* 0x0000006f3500780c */ /* 0x000fc40003f44270 */
[-C--:B------:R-:W-:Y:S01]  /*03a0*/  LEA.HI R0, R11, R4.reuse, RZ, 0x8 ;  /* 0x000000040b007211 */ /* 0x080fe200078f40ff */
[----:B-----5:R-:W-:Y:S01]  /*03b0*/  IMAD R2, R15, 0x110, RZ ;  /* 0x000001100f027824 */ /* 0x020fe200078e02ff */
[----:B------:R-:W-:Y:S02]  /*03c0*/  LEA.HI R11, R11, R4, RZ, 0x4 ;  /* 0x000000040b0b7211 */ /* 0x000fe400078f20ff */
[----:B------:R-:W-:Y:S02]  /*03d0*/  LOP3.LUT R3, R0, 0xfffff00, RZ, 0xc0, !PT ;  /* 0x0fffff0000037812 */ /* 0x000fe400078ec0ff */
[----:B------:R-:W-:-:S03]  /*03e0*/  LOP3.LUT R11, R11, 0xffffff0, RZ, 0xc0, !PT ;  /* 0x0ffffff00b0b7812 */ /* 0x000fc600078ec0ff */
[----:B------:R-:W-:Y:S01]  /*03f0*/  IMAD.IADD R3, R4, 0x1, -R3 ;  /* 0x0000000104037824 */ /* 0x000fe200078e0a03 */
[--C-:B------:R-:W-:Y:S01]  /*0400*/  IADD3 R17, P0, P1, R2, R53, R12.reuse ;  /* 0x0000003502117210 */ /* 0x100fe2000791e00c */
[----:B------:R-:W-:Y:S01]  /*0410*/  IMAD R10, R10, 0x1100, RZ ;  /* 0x000011000a0a7824 */ /* 0x000fe200078e02ff */
[----:B------:R0:W3:Y:S01]  /*0420*/  @P2 LDG.E.EL.64 R38, desc[UR4][R8.64+-0x1c0] ;  /* 0xfffe400408262981 */ /* 0x0000e2000c2e1b00 */
[----:B------:R-:W-:Y:S01]  /*0430*/  SHF.R.S32.HI R15, RZ, 0x1f, R12 ;  /* 0x0000001fff0f7819 */ /* 0x000fe2000001140c */
[----:B------:R-:W-:Y:S01]  /*0440*/  IMAD.SHL.U32 R0, R3, 0x10, RZ ;  /* 0x0000001003007824 */ /* 0x000fe200078e00ff */
[----:B------:R-:W-:Y:S01]  /*0450*/  SHF.R.S32.HI R13, RZ, 0x1f, R53 ;  /* 0x0000001fff0d7819 */ /* 0x000fe20000011435 */
[----:B------:R-:W-:Y:S01]  /*0460*/  IMAD.IADD R11, R4, 0x1, -R11 ;  /* 0x00000001040b7824 */ /* 0x000fe200078e0a0b */
[----:B------:R-:W-:Y:S01]  /*0470*/  SHF.R.S32.HI R2, RZ, 0x1f, R2 ;  /* 0x0000001fff027819 */ /* 0x000fe20000011402 */
[----:B------:R-:W-:Y:S01]  /*0480*/  IMAD R14, R14, 0x110, RZ ;  /* 0x000001100e0e7824 */ /* 0x000fe200078e02ff */
[----:B------:R-:W-:Y:S01]  /*0490*/  SHF.R.S32.HI R3, RZ, 0x1f, R10 ;  /* 0x0000001fff037819 */ /* 0x000fe2000001140a */
[----:B------:R-:W-:Y:S01]  /*04a0*/  IMAD.SHL.U32 R12, R4, 0x10, RZ ;  /* 0x00000010040c7824 */ /* 0x000fe200078e00ff */
[----:B------:R-:W-:-:S02]  /*04b0*/  IADD3.X R15, R2, R13, R15, P0, P1 ;  /* 0x0000000d020f7210 */ /* 0x000fc400007e240f */
[----:B------:R-:W-:Y:S02]  /*04c0*/  IADD3 R10, P0, P1, R0, R53, R10 ;  /* 0x00000035000a7210 */ /* 0x000fe4000791e00a */
[----:B------:R-:W-:Y:S01]  /*04d0*/  SHF.R.S32.HI R2, RZ, 0x1f, R0 ;  /* 0x0000001fff027819 */ /* 0x000fe20000011400 */
[----:B------:R-:W-:-:S03]  /*04e0*/  IMAD.SHL.U32 R0, R11, 0x10, RZ ;  /* 0x000000100b007824 */ /* 0x000fc600078e00ff */
[----:B0-----:R-:W-:Y:S02]  /*04f0*/  IADD3.X R9, R2, R13, R3, P0, P1 ;  /* 0x0000000d02097210 */ /* 0x001fe400007e2403 */
[--C-:B------:R-:W-:Y:S02]  /*0500*/  SHF.R.S32.HI R3, RZ, 0x1f, R14.reuse ;  /* 0x0000001fff037819 */ /* 0x100fe4000001140e */
[----:B------:R-:W-:Y:S02]  /*0510*/  IADD3 R14, P0, P1, R0, R53, R14 ;  /* 0x00000035000e7210 */ /* 0x000fe4000791e00e */
[----:B------:R-:W-:-:S04]  /*0520*/  SHF.R.S32.HI R2, RZ, 0x1f, R0 ;  /* 0x0000001fff027819 */ /* 0x000fc80000011400 */
[-C--:B------:R-:W-:Y:S02]  /*0530*/  IADD3.X R11, R2, R13.reuse, R3, P0, P1 ;  /* 0x0000000d020b7210 */ /* 0x080fe400007e2403 */
[C---:B------:R-:W-:Y:S02]  /*0540*/  LEA R8, P1, R10.reuse, UR6, 0x2 ;  /* 0x000000060a087c11 */ /* 0x040fe4000f8210ff */
[----:B------:R-:W-:Y:S02]  /*0550*/  IADD3 R18, P0, R53, R12, RZ ;  /* 0x0000000c35127210 */ /* 0x000fe40007f1e0ff */
[----:B------:R-:W-:Y:S01]  /*0560*/  LEA.HI.X R9, R10, UR7, R9, 0x2, P1 ;  /* 0x000000070a097c11 */ /* 0x000fe200088f1409 */
[----:B------:R-:W-:Y:S01]  /*0570*/  ULDC.64 UR6, c[0x0][0x2d8] ;  /* 0x0000b60000067ab9 */ /* 0x000fe20000000a00 */
[----:B------:R-:W-:Y:S02]  /*0580*/  IADD3 R3, P6, R0, R17, RZ ;  /* 0x0000001100037210 */ /* 0x000fe40007fde0ff */
[----:B------:R-:W-:Y:S01]  /*0590*/  LEA.HI.X.SX32 R13, R12, R13, 0x1, P0 ;  /* 0x0000000d0c0d7211 */ /* 0x000fe200000f0eff */
[----:B------:R-:W0:Y:S01]  /*05a0*/  LDC.64 R16, c[0x0][0x2d0] ;  /* 0x0000b400ff107b82 */ /* 0x000e220000000a00 */
[----:B------:R-:W-:Y:S01]  /*05b0*/  LEA R56, P0, R14, UR6, 0x2 ;  /* 0x000000060e387c11 */ /* 0x000fe2000f8010ff */
[----:B------:R-:W-:Y:S01]  /*05c0*/  IMAD.X R2, R2, 0x1, R15, P6 ;  /* 0x0000000102027824 */ /* 0x000fe200030e060f */
[C---:B------:R-:W-:Y:S01]  /*05d0*/  SHF.L.U64.HI R0, R18.reuse, 0x2, R13 ;  /* 0x0000000212007819 */ /* 0x040fe2000001020d */
[----:B------:R-:W-:Y:S01]  /*05e0*/  IMAD.SHL.U32 R18, R18, 0x4, RZ ;  /* 0x0000000412127824 */ /* 0x000fe200078e00ff */
[----:B------:R-:W-:Y:S01]  /*05f0*/  LEA.HI.X R57, R14, UR7, R11, 0x2, P0 ;  /* 0x000000070e397c11 */ /* 0x000fe200080f140b */
[----:B-1----:R-:W-:Y:S01]  /*0600*/  IMAD.WIDE R26, R53, 0x4, R26 ;  /* 0x00000004351a7825 */ /* 0x002fe200078e021a */
[----:B------:R-:W-:Y:S01]  /*0610*/  LEA R24, P1, R3, UR8, 0x2 ;  /* 0x0000000803187c11 */ /* 0x000fe2000f8210ff */
[----:B------:R-:W1:Y:S01]  /*0620*/  LDC.64 R14, c[0x0][0x2e0] ;  /* 0x0000b800ff0e7b82 */ /* 0x000e620000000a00 */
[----:B------:R-:W-:Y:S01]  /*0630*/  IADD3 R28, P6, R18, UR10, RZ ;  /* 0x0000000a121c7c10 */ /* 0x000fe2000ffde0ff */
[----:B------:R-:W-:Y:S01]  /*0640*/  IMAD.WIDE R58, R53, 0x4, R58 ;  /* 0x00000004353a7825 */ /* 0x000fe200078e023a */
[----:B------:R-:W-:-:S02]  /*0650*/  LEA.HI.X R25, R3, UR9, R2, 0x2, P1 ;  /* 0x0000000903197c11 */ /* 0x000fc400088f1402 */
[----:B------:R-:W-:Y:S02]  /*0660*/  CS2R R2, SRZ ;  /* 0x0000000000027805 */ /* 0x000fe4000001ff00 */
[----:B------:R-:W-:Y:S01]  /*0670*/  IADD3.X R29, R0, UR11, RZ, P6, !PT ;  /* 0x0000000b001d7c10 */ /* 0x000fe2000b7fe4ff */
[----:B------:R-:W5:Y:S01]  /*0680*/  @!P5 LDG.E.EL.64 R20, desc[UR4][R26.64+-0x100] ;  /* 0xffff00041a14d981 */ /* 0x000f62000c2e1b00 */
[C---:B------:R-:W-:Y:S01]  /*0690*/  IMAD.WIDE R30, R53.reuse, 0x4, R30 ;  /* 0x00000004351e7825 */ /* 0x040fe200078e021e */
[----:B------:R-:W4:Y:S01]  /*06a0*/  LDC.64 R10, c[0x0][0x330] ;  /* 0x0000cc00ff0a7b82 */ /* 0x000f220000000a00 */
[----:B------:R-:W-:Y:S01]  /*06b0*/  ULDC.64 UR6, c[0x0][0x238] ;  /* 0x00008e0000067ab9 */ /* 0x000fe20000000a00 */
[----:B------:R0:W5:Y:S01]  /*06c0*/  @P2 LDG.E.EL.64 R34, desc[UR4][R28.64+-0x1c0] ;  /* 0xfffe40041c222981 */ /* 0x000162000c2e1b00 */
[C---:B------:R-:W-:Y:S01]  /*06d0*/  IMAD.WIDE R50, R53.reuse, 0x4, R50 ;  /* 0x0000000435327825 */ /* 0x040fe200078e0232 */
[----:B------:R-:W-:Y:S01]  /*06e0*/  ULDC.64 UR8, c[0x0][0x260] ;  /* 0x0000980000087ab9 */ /* 0x000fe20000000a00 */
[----:B------:R-:W-:Y:S01]  /*06f0*/  ULDC.64 UR10, c[0x0][0x288] ;  /* 0x0000a200000a7ab9 */ /* 0x000fe20000000a00 */
[----:B------:R0:W5:Y:S02]  /*0700*/  @!P5 LDG.E.EL.64 R2, desc[UR4][R8.64+-0x100] ;  /* 0xffff00040802d981 */ /* 0x000164000c2e1b00 */
[----:B0-----:R-:W-:-:S02]  /*0710*/  IMAD.WIDE R60, R53, 0x4, R16 ;  /* 0x00000004353c7825 */ /* 0x001fc400078e0210 */
[----:B------:R0:W5:Y:S01]  /*0720*/  @!P3 LDG.E.EL.64 R42, desc[UR4][R24.64+-0x180] ;  /* 0xfffe8004182ab981 */ /* 0x000162000c2e1b00 */
[----:B------:R-:W-:Y:S01]  /*0730*/  CS2R R28, SRZ ;  /* 0x00000000001c7805 */ /* 0x000fe2000001ff00 */
[C---:B-1----:R-:W-:Y:S01]  /*0740*/  IMAD.WIDE R14, R53.reuse, 0x4, R14 ;  /* 0x00000004350e7825 */ /* 0x042fe200078e020e */
[----:B------:R-:W-:Y:S01]  /*0750*/  CS2R R8, SRZ ;  /* 0x0000000000087805 */ /* 0x000fe2000001ff00 */
[----:B------:R-:W5:Y:S02]  /*0760*/  @!P5 LDG.E.EL.64 R22, desc[UR4][R60.64+-0x100] ;  /* 0xffff00043c16d981 */ /* 0x000f64000c2e1b00 */
[----:B0-----:R-:W-:-:S03]  /*0770*/  IMAD.WIDE R24, R53, 0x4, R44 ;  /* 0x0000000435187825 */ /* 0x001fc600078e022c */
[----:B------:R0:W5:Y:S01]  /*0780*/  @!P4 LDG.E.EL.64 R8, desc[UR4][R14.64+-0x140] ;  /* 0xfffec0040e08c981 */ /* 0x000162000c2e1b00 */
[----:B----4-:R-:W-:-:S03]  /*0790*/  IMAD.WIDE R16, R53, 0x4, R10 ;  /* 0x0000000435107825 */ /* 0x010fc600078e020a */
[----:B------:R-:W4:Y:S04]  /*07a0*/  @!P5 LDG.E.EL.64 R36, desc[UR4][R24.64+-0x100] ;  /* 0xffff00041824d981 */ /* 0x000f28000c2e1b00 */
[----:B------:R1:W4:Y:S01]  /*07b0*/  @P2 LDG.E.EL.64 R28, desc[UR4][R16.64+-0x1c0] ;  /* 0xfffe4004101c2981 */ /* 0x000322000c2e1b00 */
[----:B0-----:R-:W0:Y:S08]  /*07c0*/  LDC.64 R14, c[0x0][0x318] ;  /* 0x0000c600ff0e7b82 */ /* 0x001e300000000a00 */
[----:B-1----:R-:W1:Y:S01]  /*07d0*/  LDC.64 R16, c[0x0][0x320] ;  /* 0x0000c800ff107b82 */ /* 0x002e620000000a00 */
[----:B------:R-:W-:-:S02]  /*07e0*/  CS2R R44, SRZ ;  /* 0x00000000002c7805 */ /* 0x000fc4000001ff00 */
[----:B------:R-:W-:Y:S02]  /*07f0*/  CS2R R26, SRZ ;  /* 0x00000000001a7805 */ /* 0x000fe4000001ff00 */
[----:B------:R-:W-:Y:S02]  /*0800*/  CS2R R10, SRZ ;  /* 0x00000000000a7805 */ /* 0x000fe4000001ff00 */
[----:B------:R-:W-:Y:S01]  /*0810*/  CS2R R24, SRZ ;  /* 0x0000000000187805 */ /* 0x000fe2000001ff00 */
[----:B--2---:R-:W-:Y:S01]  /*0820*/  IMAD.WIDE R60, R53, 0x4, R46 ;  /* 0x00000004353c7825 */ /* 0x004fe200078e022e */
[----:B------:R-:W2:Y:S01]  /*0830*/  @!P3 LDG.E.EL.64 R44, desc[UR4][R58.64+-0x180] ;  /* 0xfffe80043a2cb981 */ /* 0x000ea2000c2e1b00 */
[----:B------:R-:W-:-:S03]  /*0840*/  CS2R R46, SRZ ;  /* 0x00000000002e7805 */ /* 0x000fc6000001ff00 */
[----:B------:R0:W2:Y:S04]  /*0850*/  @P2 LDG.E.EL.64 R26, desc[UR4][R30.64+-0x1c0] ;  /* 0xfffe40041e1a2981 */ /* 0x0000a8000c2e1b00 */
[----:B------:R0:W2:Y:S04]  /*0860*/  @!P4 LDG.E.EL.64 R10, desc[UR4][R56.64+-0x140] ;  /* 0xfffec004380ac981 */ /* 0x0000a8000c2e1b00 */
[----:B------:R-:W2:Y:S01]  /*0870*/  @P2 LDG.E.EL.64 R24, desc[UR4][R60.64+-0x1c0] ;  /* 0xfffe40043c182981 */ /* 0x000ea2000c2e1b00 */
[----:B0-----:R-:W-:Y:S01]  /*0880*/  CS2R R30, SRZ ;  /* 0x00000000001e7805 */ /* 0x001fe2000001ff00 */
[----:B-1----:R-:W-:-:S04]  /*0890*/  IMAD.WIDE R58, R53, 0x4, R16 ;  /* 0x00000004353a7825 */ /* 0x002fc800078e0210 */
[C---:B------:R-:W-:Y:S01]  /*08a0*/  IMAD.WIDE R56, R53.reuse, 0x4, R14 ;  /* 0x0000000435387825 */ /* 0x040fe200078e020e */
[----:B------:R0:W2:Y:S04]  /*08b0*/  @!P3 LDG.E.EL.64 R30, desc[UR4][R58.64+-0x180] ;  /* 0xfffe80043a1eb981 */ /* 0x0000a8000c2e1b00 */
[----:B------:R-:W2:Y:S01]  /*08c0*/  @!P3 LDG.E.EL.64 R46, desc[UR4][R56.64+-0x180] ;  /* 0xfffe8004382eb981 */ /* 0x000ea2000c2e1b00 */
[----:B------:R-:W-:Y:S02]  /*08d0*/  CS2R R14, SRZ ;  /* 0x00000000000e7805 */ /* 0x000fe4000001ff00 */
[----:B------:R-:W-:Y:S01]  /*08e0*/  CS2R R16, SRZ ;  /* 0x0000000000107805 */ /* 0x000fe2000001ff00 */
[----:B------:R-:W-:Y:S01]  /*08f0*/  IMAD.WIDE R54, R53, 0x4, R54 ;  /* 0x0000000435367825 */ /* 0x000fe200078e0236 */
[----:B0-----:R-:W0:Y:S02]  /*0900*/  LDC.64 R58, c[0x0][0x218] ;  /* 0x00008600ff3a7b82 */ /* 0x001e240000000a00 */
[----:B------:R1:W2:Y:S04]  /*0910*/  @!P4 LDG.E.EL.64 R14, desc[UR4][R50.64+-0x140] ;  /* 0xfffec004320ec981 */ /* 0x0002a8000c2e1b00 */
[----:B------:R0:W2:Y:S01]  /*0920*/  @!P4 LDG.E.EL.64 R16, desc[UR4][R54.64+-0x140] ;  /* 0xfffec0043610c981 */ /* 0x0000a2000c2e1b00 */
[----:B------:R-:W-:-:S05]  /*0930*/  SEL R48, R48, RZ, !P5 ;  /* 0x000000ff30307207 */ /* 0x000fca0006800000 */
[----:B------:R-:W-:Y:S01]  /*0940*/  FADD R13, R48, 9.9999997473787516356e-06 ;  /* 0x3727c5ac300d7421 */ /* 0x000fe20000000000 */
[----:B------:R-:W-:-:S05]  /*0950*/  SEL R49, R49, RZ, !P5 ;  /* 0x000000ff31317207 */ /* 0x000fca0006800000 */
[----:B------:R-:W0:Y:S01]  /*0960*/  MUFU.SQRT R13, R13 ;  /* 0x0000000d000d7308 */ /* 0x000e220000002000 */
[----:B------:R-:W-:Y:S01]  /*0970*/  FADD R19, R49, 9.9999997473787516356e-06 ;  /* 0x3727c5ac31137421 */ /* 0x000fe20000000000 */
[----:B------:R-:W-:-:S06]  /*0980*/  SEL R6, R6, RZ, !P4 ;  /* 0x000000ff06067207 */ /* 0x000fcc0006000000 */
[----:B------:R-:W1:Y:S01]  /*0990*/  MUFU.SQRT R19, R19 ;  /* 0x0000001300137308 */ /* 0x000e620000002000 */
[----:B------:R-:W-:Y:S01]  /*09a0*/  FADD R48, R6, 9.9999997473787516356e-06 ;  /* 0x3727c5ac06307421 */ /* 0x000fe20000000000 */
[----:B------:R-:W-:Y:S02]  /*09b0*/  SEL R32, R32, RZ, !P3 ;  /* 0x000000ff20207207 */ /* 0x000fe40005800000 */
[----:B0-----:R-:W-:-:S04]  /*09c0*/  FSETP.GT.AND P1, PT, R13, 8.50705917302346158658e+37, PT ;  /* 0x7e8000000d00780b */ /* 0x001fc80003f24000 */
[----:B------:R-:W0:Y:S01]  /*09d0*/  MUFU.SQRT R48, R48 ;  /* 0x0000003000307308 */ /* 0x000e220000002000 */
[----:B------:R-:W-:Y:S01]  /*09e0*/  FSETP.GEU.AND P0, PT, R13, 1.175494350822287508e-38, PT ;  /* 0x008000000d00780b */ /* 0x000fe20003f0e000 */
[----:B------:R-:W-:Y:S02]  /*09f0*/  IMAD.MOV.U32 R6, RZ, RZ, 0x3e800000 ;  /* 0x3e800000ff067424 */ /* 0x000fe400078e00ff */
[----:B------:R-:W-:Y:S01]  /*0a00*/  FADD R32, R32, 9.9999997473787516356e-06 ;  /* 0x3727c5ac20207421 */ /* 0x000fe20000000000 */
[----:B-1----:R-:W-:-:S03]  /*0a10*/  FSETP.GT.AND P6, PT, R19, 8.50705917302346158658e+37, PT ;  /* 0x7e8000001300780b */ /* 0x002fc60003fc4000 */
[----:B------:R-:W1:Y:S01]  /*0a20*/  MUFU.SQRT R49, R32 ;  /* 0x0000002000317308 */ /* 0x000e620000002000 */
[----:B------:R-:W-:Y:S01]  /*0a30*/  FSEL R41, R6, 1, P1 ;  /* 0x3f80000006297808 */ /* 0x000fe20000800000 */
[----:B------:R-:W-:Y:S01]  /*0a40*/  @P1 FMUL R13, R13, 0.25 ;  /* 0x3e8000000d0d1820 */ /* 0x000fe20000400000 */
[----:B------:R-:W-:-:S03]  /*0a50*/  FSETP.GEU.AND P1, PT, R19, 1.175494350822287508e-38, PT ;  /* 0x008000001300780b */ /* 0x000fc60003f2e000 */
[----:B------:R-:W-:Y:S01]  /*0a60*/  @!P0 FMUL R41, R41, 16777216 ;  /* 0x4b80000029298820 */ /* 0x000fe20000400000 */
[----:B------:R-:W-:Y:S01]  /*0a70*/  SEL R33, R33, RZ, !P3 ;  /* 0x000000ff21217207 */ /* 0x000fe20005800000 */
[----:B------:R-:W-:Y:S01]  /*0a80*/  @!P0 FMUL R13, R13, 16777216 ;  /* 0x4b8000000d0d8820 */ /* 0x000fe20000400000 */
[----:B0-----:R-:W-:Y:S02]  /*0a90*/  FSETP.GT.AND P0, PT, R48, 8.50705917302346158658e+37, PT ;  /* 0x7e8000003000780b */ /* 0x001fe40003f04000 */
[----:B------:R-:W-:Y:S01]  /*0aa0*/  FSEL R50, R6, 1, P6 ;  /* 0x3f80000006327808 */ /* 0x000fe20003000000 */
[----:B------:R-:W-:Y:S01]  /*0ab0*/  FADD R33, R33, 9.9999997473787516356e-06 ;  /* 0x3727c5ac21217421 */ /* 0x000fe20000000000 */
[----:B------:R-:W-:Y:S01]  /*0ac0*/  @P6 FMUL R19, R19, 0.25 ;  /* 0x3e80000013136820 */ /* 0x000fe20000400000 */
[----:B---3--:R-:W-:Y:S02]  /*0ad0*/  SEL R38, R38, RZ, P2 ;  /* 0x000000ff26267207 */ /* 0x008fe40001000000 */
[----:B------:R0:W3:Y:S01]  /*0ae0*/  MUFU.SQRT R51, R33 ;  /* 0x0000002100337308 */ /* 0x0000e20000002000 */
[----:B------:R-:W-:Y:S01]  /*0af0*/  FSETP.GEU.AND P6, PT, R48, 1.175494350822287508e-38, PT ;  /* 0x008000003000780b */ /* 0x000fe20003fce000 */
[----:B------:R-:W-:Y:S01]  /*0b00*/  @!P1 FMUL R19, R19, 16777216 ;  /* 0x4b80000013139820 */ /* 0x000fe20000400000 */
[----:B------:R-:W-:Y:S01]  /*0b10*/  @!P1 FMUL R50, R50, 16777216 ;  /* 0x4b80000032329820 */ /* 0x000fe20000400000 */
[----:B-1----:R-:W-:Y:S01]  /*0b20*/  FSETP.GT.AND P1, PT, R49, 8.50705917302346158658e+37, PT ;  /* 0x7e8000003100780b */ /* 0x002fe20003f24000 */
[----:B------:R-:W-:Y:S01]  /*0b30*/  FADD R4, R38, 9.9999997473787516356e-06 ;  /* 0x3727c5ac26047421 */ /* 0x000fe20000000000 */
[----:B------:R-:W-:Y:S01]  /*0b40*/  @P0 FMUL R48, R48, 0.25 ;  /* 0x3e80000030300820 */ /* 0x000fe20000400000 */
[----:B------:R-:W-:-:S02]  /*0b50*/  FSEL R38, R6, 1, P0 ;  /* 0x3f80000006267808 */ /* 0x000fc40000000000 */
[----:B------:R-:W-:Y:S02]  /*0b60*/  FSETP.GEU.AND P0, PT, R49, 1.175494350822287508e-38, PT ;  /* 0x008000003100780b */ /* 0x000fe40003f0e000 */
[----:B------:R-:W1:Y:S01]  /*0b70*/  MUFU.SQRT R4, R4 ;  /* 0x0000000400047308 */ /* 0x000e620000002000 */
[----:B------:R-:W-:Y:S02]  /*0b80*/  SEL R39, R39, RZ, P2 ;  /* 0x000000ff27277207 */ /* 0x000fe40001000000 */
[----:B0-----:R-:W-:Y:S01]  /*0b90*/  FSEL R33, R6, 1, P1 ;  /* 0x3f80000006217808 */ /* 0x001fe20000800000 */
[----:B------:R-:W-:Y:S01]  /*0ba0*/  @!P6 FMUL R48, R48, 16777216 ;  /* 0x4b8000003030e820 */ /* 0x000fe20000400000 */
[----:B------:R-:W-:Y:S01]  /*0bb0*/  @!P6 FMUL R38, R38, 16777216 ;  /* 0x4b8000002626e820 */ /* 0x000fe20000400000 */
[----:B------:R-:W-:Y:S01]  /*0bc0*/  @P1 FMUL R49, R49, 0.25 ;  /* 0x3e80000031311820 */ /* 0x000fe20000400000 */
[----:B------:R-:W-:Y:S01]  /*0bd0*/  FADD R54, R39, 9.9999997473787516356e-06 ;  /* 0x3727c5ac27367421 */ /* 0x000fe20000000000 */
[----:B---3--:R-:W-:-:S03]  /*0be0*/  FSETP.GT.AND P6, PT, R51, 8.50705917302346158658e+37, PT ;  /* 0x7e8000003300780b */ /* 0x008fc60003fc4000 */
[----:B------:R-:W-:Y:S01]  /*0bf0*/  @!P0 FMUL R49, R49, 16777216 ;  /* 0x4b80000031318820 */ /* 0x000fe20000400000 */
[----:B------:R-:W-:Y:S01]  /*0c00*/  @!P0 FMUL R33, R33, 16777216 ;  /* 0x4b80000021218820 */ /* 0x000fe20000400000 */
[----:B------:R-:W0:Y:S01]  /*0c10*/  MUFU.SQRT R56, R54 ;  /* 0x0000003600387308 */ /* 0x000e220000002000 */
[----:B------:R-:W-:Y:S02]  /*0c20*/  FSETP.GEU.AND P0, PT, R51, 1.175494350822287508e-38, PT ;  /* 0x008000003300780b */ /* 0x000fe40003f0e000 */
[----:B-1----:R-:W-:Y:S02]  /*0c30*/  FSETP.GT.AND P1, PT, R4, 8.50705917302346158658e+37, PT ;  /* 0x7e8000000400780b */ /* 0x002fe40003f24000 */
[----:B------:R-:W-:-:S03]  /*0c40*/  FSEL R32, R6, 1, P6 ;  /* 0x3f80000006207808 */ /* 0x000fc60003000000 */
[----:B------:R-:W-:Y:S01]  /*0c50*/  @P6 FMUL R51, R51, 0.25 ;  /* 0x3e80000033336820 */ /* 0x000fe20000400000 */
[----:B------:R-:W-:-:S05]  /*0c60*/  FSETP.GEU.AND P6, PT, R4, 1.175494350822287508e-38, PT ;  /* 0x008000000400780b */ /* 0x000fca0003fce000 */
[----:B------:R-:W-:Y:S01]  /*0c70*/  @!P0 FMUL R51, R51, 16777216 ;  /* 0x4b80000033338820 */ /* 0x000fe20000400000 */
[----:B------:R-:W-:Y:S01]  /*0c80*/  @!P0 FMUL R32, R32, 16777216 ;  /* 0x4b80000020208820 */ /* 0x000fe20000400000 */
[----:B0-----:R-:W-:Y:S01]  /*0c90*/  FSETP.GT.AND P0, PT, R56, 8.50705917302346158658e+37, PT ;  /* 0x7e8000003800780b */ /* 0x001fe20003f04000 */
[----:B------:R-:W-:Y:S01]  /*0ca0*/  @P1 FMUL R4, R4, 0.25 ;  /* 0x3e80000004041820 */ /* 0x000fe20000400000 */
[----:B------:R-:W-:Y:S02]  /*0cb0*/  FSEL R39, R6, 1, P1 ;  /* 0x3f80000006277808 */ /* 0x000fe40000800000 */
[----:B------:R-:W-:Y:S01]  /*0cc0*/  FSETP.GEU.AND P1, PT, R56, 1.175494350822287508e-38, PT ;  /* 0x008000003800780b */ /* 0x000fe20003f2e000 */
[----:B------:R-:W0:Y:S01]  /*0cd0*/  MUFU.RCP R19, R19 ;  /* 0x0000001300137308 */ /* 0x000e220000001000 */
[----:B------:R-:W-:-:S07]  /*0ce0*/  @!P6 FMUL R4, R4, 16777216 ;  /* 0x4b8000000404e820 */ /* 0x000fce0000400000 */
[----:B------:R-:W-:Y:S01]  /*0cf0*/  @P0 FMUL R56, R56, 0.25 ;  /* 0x3e80000038380820 */ /* 0x000fe20000400000 */
[----:B------:R-:W1:Y:S03]  /*0d00*/  MUFU.RCP R52, R13 ;  /* 0x0000000d00347308 */ /* 0x000e660000001000 */
[----:B------:R-:W-:-:S05]  /*0d10*/  @!P1 FMUL R56, R56, 16777216 ;  /* 0x4b80000038389820 */ /* 0x000fca0000400000 */
[----:B------:R-:W3:Y:S01]  /*0d20*/  MUFU.RCP R4, R4 ;  /* 0x0000000400047308 */ /* 0x000ee20000001000 */
[----:B0-----:R-:W-:-:S07]  /*0d30*/  FMUL R50, R19, R50 ;  /* 0x0000003213327220 */ /* 0x001fce0000400000 */
[----:B------:R0:W0:Y:S01]  /*0d40*/  MUFU.RCP R13, R56 ;  /* 0x00000038000d7308 */ /* 0x0000220000001000 */
[----:B-----5:R-:W-:Y:S02]  /*0d50*/  SEL R2, R2, RZ, !P5 ;  /* 0x000000ff02027207 */ /* 0x020fe40006800000 */
[----:B----4-:R-:W-:-:S05]  /*0d60*/  SEL R19, R36, RZ, !P5 ;  /* 0x000000ff24137207 */ /* 0x010fca0006800000 */
[----:B------:R4:W-:Y:S01]  /*0d70*/  MUFU.RCP R55, R48 ;  /* 0x0000003000377308 */ /* 0x0009e20000001000 */
[----:B------:R-:W-:Y:S01]  /*0d80*/  @!P6 FMUL R39, R39, 16777216 ;  /* 0x4b8000002727e820 */ /* 0x000fe20000400000 */
[----:B-1----:R-:W-:Y:S01]  /*0d90*/  FMUL R41, R52, R41 ;  /* 0x0000002934297220 */ /* 0x002fe20000400000 */
[----:B------:R-:W-:Y:S01]  /*0da0*/  SEL R3, R3, RZ, !P5 ;  /* 0x000000ff03037207 */ /* 0x000fe20006800000 */
[----:B0-----:R-:W0:Y:S01]  /*0db0*/  LDC.64 R56, c[0x0][0x228] ;  /* 0x00008a00ff387b82 */ /* 0x001e220000000a00 */
[----:B----4-:R-:W-:-:S03]  /*0dc0*/  FSEL R48, R6, 1, P0 ;  /* 0x3f80000006307808 */ /* 0x010fc60000000000 */
[----:B------:R-:W1:Y:S01]  /*0dd0*/  MUFU.RCP R54, R49 ;  /* 0x0000003100367308 */ /* 0x000e620000001000 */
[----:B------:R-:W-:Y:S01]  /*0de0*/  FADD R2, R2, -R19 ;  /* 0x8000001302027221 */ /* 0x000fe20000000000 */
[----:B------:R-:W-:Y:S01]  /*0df0*/  @!P1 FMUL R48, R48, 16777216 ;  /* 0x4b80000030309820 */ /* 0x000fe20000400000 */
[----:B---3--:R-:W-:Y:S01]  /*0e00*/  FMUL R39, R4, R39 ;  /* 0x0000002704277220 */ /* 0x008fe20000400000 */
[----:B------:R-:W-:Y:S02]  /*0e10*/  SEL R36, R37, RZ, !P5 ;  /* 0x000000ff25247207 */ /* 0x000fe40006800000 */
[----:B------:R-:W-:Y:S01]  /*0e20*/  FMUL R4, R13, R48 ;  /* 0x000000300d047220 */ /* 0x000fe20000400000 */
[----:B------:R-:W-:Y:S01]  /*0e30*/  SEL R19, R28, RZ, P2 ;  /* 0x000000ff1c137207 */ /* 0x000fe20001000000 */
[----:B------:R-:W-:Y:S01]  /*0e40*/  FMUL R2, R41, R2 ;  /* 0x0000000229027220 */ /* 0x000fe20000400000 */
[----:B------:R-:W-:Y:S02]  /*0e50*/  SEL R13, R20, RZ, !P5 ;  /* 0x000000ff140d7207 */ /* 0x000fe40006800000 */
[----:B------:R-:W-:-:S02]  /*0e60*/  SEL R22, R22, RZ, !P5 ;  /* 0x000000ff16167207 */ /* 0x000fc40006800000 */
[----:B------:R-:W-:Y:S01]  /*0e70*/  SEL R34, R34, RZ, P2 ;  /* 0x000000ff22227207 */ /* 0x000fe20001000000 */
[----:B------:R-:W-:Y:S01]  /*0e80*/  FADD R3, R3, -R36 ;  /* 0x8000002403037221 */ /* 0x000fe20000000000 */
[----:B------:R-:W-:Y:S01]  /*0e90*/  SEL R20, R8, RZ, !P4 ;  /* 0x000000ff08147207 */ /* 0x000fe20006000000 */
[----:B------:R-:W-:Y:S01]  /*0ea0*/  FFMA R2, R13, R2, R22 ;  /* 0x000000020d027223 */ /* 0x000fe20000000016 */
[----:B--2---:R-:W-:Y:S01]  /*0eb0*/  SEL R13, R44, RZ, !P3 ;  /* 0x000000ff2c0d7207 */ /* 0x004fe20005800000 */
[----:B------:R-:W-:Y:S01]  /*0ec0*/  FADD R8, R34, -R19 ;  /* 0x8000001322087221 */ /* 0x000fe20000000000 */
[----:B------:R-:W-:Y:S01]  /*0ed0*/  SEL R42, R42, RZ, !P3 ;  /* 0x000000ff2a2a7207 */ /* 0x000fe20005800000 */
[----:B------:R-:W-:Y:S01]  /*0ee0*/  FMUL R50, R50, R3 ;  /* 0x0000000332327220 */ /* 0x000fe20000400000 */
[----:B------:R-:W-:Y:S01]  /*0ef0*/  SEL R19, R24, RZ, P2 ;  /* 0x000000ff18137207 */ /* 0x000fe20001000000 */
[----:B------:R-:W-:Y:S01]  /*0f00*/  FMUL R39, R39, R8 ;  /* 0x0000000827277220 */ /* 0x000fe20000400000 */
[----:B------:R-:W-:-:S02]  /*0f10*/  SEL R26, R26, RZ, P2 ;  /* 0x000000ff1a1a7207 */ /* 0x000fc40001000000 */
[----:B------:R-:W-:Y:S01]  /*0f20*/  SEL R3, R10, RZ, !P4 ;  /* 0x000000ff0a037207 */ /* 0x000fe20006000000 */
[----:B-1----:R-:W-:Y:S01]  /*0f30*/  FMUL R33, R54, R33 ;  /* 0x0000002136217220 */ /* 0x002fe20000400000 */
[----:B------:R-:W-:Y:S01]  /*0f40*/  FADD R8, R42, -R13 ;  /* 0x8000000d2a087221 */ /* 0x000fe20000000000 */
[----:B------:R-:W-:Y:S01]  /*0f50*/  FFMA R26, R19, R39, R26 ;  /* 0x00000027131a7223 */ /* 0x000fe2000000001a */
[----:B------:R-:W-:Y:S01]  /*0f60*/  FMUL R38, R55, R38 ;  /* 0x0000002637267220 */ /* 0x000fe20000400000 */
[----:B------:R-:W-:Y:S01]  /*0f70*/  FADD R3, R3, -R20 ;  /* 0x8000001403037221 */ /* 0x000fe20000000000 */
[----:B------:R-:W-:Y:S01]  /*0f80*/  SEL R19, R46, RZ, !P3 ;  /* 0x000000ff2e137207 */ /* 0x000fe20005800000 */
[----:B------:R-:W-:Y:S01]  /*0f90*/  FMUL R8, R33, R8 ;  /* 0x0000000821087220 */ /* 0x000fe20000400000 */
[----:B------:R-:W-:Y:S01]  /*0fa0*/  SEL R30, R30, RZ, !P3 ;  /* 0x000000ff1e1e7207 */ /* 0x000fe20005800000 */
[----:B------:R-:W-:Y:S01]  /*0fb0*/  FMUL R38, R38, R3 ;  /* 0x0000000326267220 */ /* 0x000fe20000400000 */
[C---:B------:R-:W-:Y:S01]  /*0fc0*/  FSETP.GTU.AND P0, PT, R26.reuse, RZ, PT ;  /* 0x000000ff1a00720b */ /* 0x040fe20003f0c000 */
[----:B------:R-:W1:Y:S02]  /*0fd0*/  MUFU.RCP R51, R51 ;  /* 0x0000003300337308 */ /* 0x000e640000001000 */
[----:B------:R-:W-:Y:S01]  /*0fe0*/  FFMA R3, R19, R8, R30 ;  /* 0x0000000813037223 */ /* 0x000fe2000000001e */
[----:B------:R-:W-:-:S04]  /*0ff0*/  FSEL R8, R26, RZ, P0 ;  /* 0x000000ff1a087208 */ /* 0x000fc80000000000 */
[C---:B------:R-:W-:Y:S02]  /*1000*/  FSETP.GTU.AND P1, PT, R3.reuse, RZ, PT ;  /* 0x000000ff0300720b */ /* 0x040fe40003f2c000 */
[----:B------:R-:W-:Y:S02]  /*1010*/  FSETP.GEU.AND P0, PT, R8, 6, PT ;  /* 0x40c000000800780b */ /* 0x000fe40003f0e000 */
[----:B------:R-:W-:Y:S02]  /*1020*/  FSEL R3, R3, RZ, P1 ;  /* 0x000000ff03037208 */ /* 0x000fe40000800000 */
[----:B------:R-:W-:Y:S02]  /*1030*/  SEL R13, R43, RZ, !P3 ;  /* 0x000000ff2b0d7207 */ /* 0x000fe40005800000 */
[----:B------:R-:W-:Y:S02]  /*1040*/  SEL R10, R45, RZ, !P3 ;  /* 0x000000ff2d0a7207 */ /* 0x000fe40005800000 */
[----:B------:R-:W-:-:S02]  /*1050*/  FSETP.GTU.AND P6, PT, R2, RZ, PT ;  /* 0x000000ff0200720b */ /* 0x000fc40003fcc000 */
[----:B------:R-:W-:Y:S01]  /*1060*/  FSETP.GEU.AND P1, PT, R3, 6, PT ;  /* 0x40c000000300780b */ /* 0x000fe20003f2e000 */
[----:B-1----:R-:W-:Y:S01]  /*1070*/  FMUL R32, R51, R32 ;  /* 0x0000002033207220 */ /* 0x002fe20000400000 */
[----:B------:R-:W-:Y:S01]  /*1080*/  FSEL R2, R2, RZ, P6 ;  /* 0x000000ff02027208 */ /* 0x000fe20003000000 */
[----:B------:R-:W-:Y:S01]  /*1090*/  FADD R13, R13, -R10 ;  /* 0x8000000a0d0d7221 */ /* 0x000fe20000000000 */
[----:B------:R-:W-:Y:S02]  /*10a0*/  FSETP.NAN.AND P6, PT, R8, R8, PT ;  /* 0x000000080800720b */ /* 0x000fe40003fc8000 */
[----:B------:R-:W-:Y:S02]  /*10b0*/  SEL R19, R14, RZ, !P4 ;  /* 0x000000ff0e137207 */ /* 0x000fe40006000000 */
[----:B------:R-:W-:Y:S01]  /*10c0*/  SEL R16, R16, RZ, !P4 ;  /* 0x000000ff10107207 */ /* 0x000fe20006000000 */
[----:B------:R-:W-:Y:S01]  /*10d0*/  FMUL R13, R32, R13 ;  /* 0x0000000d200d7220 */ /* 0x000fe20000400000 */
[----:B------:R-:W-:-:S02]  /*10e0*/  SEL R10, R47, RZ, !P3 ;  /* 0x000000ff2f0a7207 */ /* 0x000fc40005800000 */
[----:B------:R-:W-:Y:S02]  /*10f0*/  SEL R31, R31, RZ, !P3 ;  /* 0x000000ff1f1f7207 */ /* 0x000fe40005800000 */
[----:B------:R-:W-:Y:S01]  /*1100*/  @P0 FSEL R8, R8, 6, P6 ;  /* 0x40c0000008080808 */ /* 0x000fe20003000000 */
[----:B------:R-:W-:Y:S01]  /*1110*/  FFMA R38, R19, R38, R16 ;  /* 0x0000002613267223 */ /* 0x000fe20000000010 */
[----:B------:R-:W-:Y:S01]  /*1120*/  SEL R35, R35, RZ, P2 ;  /* 0x000000ff23237207 */ /* 0x000fe20001000000 */
[----:B------:R-:W1:Y:S01]  /*1130*/  LDC.64 R46, c[0x0][0x230] ;  /* 0x00008c00ff2e7b82 */ /* 0x000e620000000a00 */
[----:B------:R-:W-:Y:S02]  /*1140*/  SEL R20, R29, RZ, P2 ;  /* 0x000000ff1d147207 */ /* 0x000fe40001000000 */
[----:B------:R-:W-:Y:S02]  /*1150*/  FSETP.GEU.AND P0, PT, R2, 6, PT ;  /* 0x40c000000200780b */ /* 0x000fe40003f0e000 */
[----:B------:R-:W-:Y:S01]  /*1160*/  FSETP.NAN.AND P6, PT, R3, R3, PT ;  /* 0x000000030300720b */ /* 0x000fe20003fc8000 */
[----:B------:R-:W-:Y:S01]  /*1170*/  FFMA R14, R10, R13, R31 ;  /* 0x0000000d0a0e7223 */ /* 0x000fe2000000001f */
[----:B------:R-:W-:Y:S01]  /*1180*/  SEL R21, R21, RZ, !P5 ;  /* 0x000000ff15157207 */ /* 0x000fe20006800000 */
[----:B------:R-:W-:Y:S01]  /*1190*/  FADD R13, R35, -R20 ;  /* 0x80000014230d7221 */ /* 0x000fe20000000000 */
[----:B------:R-:W-:-:S02]  /*11a0*/  SEL R10, R23, RZ, !P5 ;  /* 0x000000ff170a7207 */ /* 0x000fc40006800000 */
[----:B------:R-:W-:Y:S02]  /*11b0*/  @P1 FSEL R3, R3, 6, P6 ;  /* 0x40c0000003031808 */ /* 0x000fe40003000000 */
[----:B------:R-:W-:Y:S01]  /*11c0*/  FSETP.GTU.AND P6, PT, R38, RZ, PT ;  /* 0x000000ff2600720b */ /* 0x000fe20003fcc000 */
[----:B------:R-:W-:Y:S01]  /*11d0*/  FMUL R4, R4, R13 ;  /* 0x0000000d04047220 */ /* 0x000fe20000400000 */
[----:B------:R-:W-:Y:S01]  /*11e0*/  SEL R16, R25, RZ, P2 ;  /* 0x000000ff19107207 */ /* 0x000fe20001000000 */
[----:B------:R-:W-:Y:S01]  /*11f0*/  FFMA R50, R21, R50, R10 ;  /* 0x0000003215327223 */ /* 0x000fe2000000000a */
[----:B------:R-:W-:Y:S01]  /*1200*/  SEL R27, R27, RZ, P2 ;  /* 0x000000ff1b1b7207 */ /* 0x000fe20001000000 */
[----:B------:R-:W2:Y:S01]  /*1210*/  LDC.64 R24, c[0x0][0x220] ;  /* 0x00008800ff187b82 */ /* 0x000ea20000000a00 */
[----:B------:R-:W-:Y:S02]  /*1220*/  FSETP.NAN.AND P1, PT, R2, R2, PT ;  /* 0x000000020200720b */ /* 0x000fe40003f28000 */
[----:B------:R-:W-:-:S02]  /*1230*/  FSEL R48, R38, RZ, P6 ;  /* 0x000000ff26307208 */ /* 0x000fc40003000000 */
[----:B------:R-:W-:Y:S01]  /*1240*/  FSETP.GTU.AND P6, PT, R14, RZ, PT ;  /* 0x000000ff0e00720b */ /* 0x000fe20003fcc000 */
[----:B------:R-:W-:Y:S01]  /*1250*/  FFMA R27, R16, R4, R27 ;  /* 0x00000004101b7223 */ /* 0x000fe2000000001b */
[----:B------:R-:W-:Y:S02]  /*1260*/  @P0 FSEL R2, R2, 6, P1 ;  /* 0x40c0000002020808 */ /* 0x000fe40000800000 */
[----:B------:R-:W-:Y:S02]  /*1270*/  SEL R7, R7, RZ, !P4 ;  /* 0x000000ff07077207 */ /* 0x000fe40006000000 */
[----:B------:R-:W-:Y:S02]  /*1280*/  CS2R R22, SRZ ;  /* 0x0000000000167805 */ /* 0x000fe4000001ff00 */
[----:B------:R-:W-:Y:S02]  /*1290*/  FSETP.GEU.AND P0, PT, R48, 6, PT ;  /* 0x40c000003000780b */ /* 0x000fe40003f0e000 */
[----:B------:R-:W-:-:S02]  /*12a0*/  CS2R R20, SRZ ;  /* 0x0000000000147805 */ /* 0x000fc4000001ff00 */
[----:B------:R-:W-:Y:S01]  /*12b0*/  FSETP.GTU.AND P1, PT, R50, RZ, PT ;  /* 0x000000ff3200720b */ /* 0x000fe20003f2c000 */
[----:B------:R-:W3:Y:S01]  /*12c0*/  LDC.64 R38, c[0x0][0x240] ;  /* 0x00009000ff267b82 */ /* 0x000ee20000000a00 */
[----:B------:R-:W-:Y:S02]  /*12d0*/  FSEL R14, R14, RZ, P6 ;  /* 0x000000ff0e0e7208 */ /* 0x000fe40003000000 */
[C---:B------:R-:W-:Y:S02]  /*12e0*/  FSETP.GTU.AND P6, PT, R27.reuse, RZ, PT ;  /* 0x000000ff1b00720b */ /* 0x040fe40003fcc000 */
[----:B------:R-:W-:Y:S02]  /*12f0*/  FSEL R4, R50, RZ, P1 ;  /* 0x000000ff32047208 */ /* 0x000fe40000800000 */
[----:B------:R-:W-:Y:S02]  /*1300*/  FSETP.GEU.AND P1, PT, R14, 6, PT ;  /* 0x40c000000e00780b */ /* 0x000fe40003f2e000 */
[----:B------:R-:W-:-:S02]  /*1310*/  FSEL R16, R27, RZ, P6 ;  /* 0x000000ff1b107208 */ /* 0x000fc40003000000 */
[C---:B------:R-:W-:Y:S01]  /*1320*/  FSETP.NAN.AND P6, PT, R48.reuse, R48, PT ;  /* 0x000000303000720b */ /* 0x040fe20003fc8000 */
[----:B------:R-:W-:Y:S01]  /*1330*/  FADD R7, R7, 9.9999997473787516356e-06 ;  /* 0x3727c5ac07077421 */ /* 0x000fe20000000000 */
[----:B------:R-:W4:Y:S02]  /*1340*/  LDC.64 R26, c[0x0][0x248] ;  /* 0x00009200ff1a7b82 */ /* 0x000f240000000a00 */
[----:B------:R-:W-:Y:S02]  /*1350*/  @P0 FSEL R48, R48, 6, P6 ;  /* 0x40c0000030300808 */ /* 0x000fe40003000000 */
[----:B------:R-:W-:Y:S02]  /*1360*/  FSETP.GEU.AND P0, PT, R4, 6, PT ;  /* 0x40c000000400780b */ /* 0x000fe40003f0e000 */
[C---:B------:R-:W-:Y:S01]  /*1370*/  FSETP.NAN.AND P6, PT, R14.reuse, R14, PT ;  /* 0x0000000e0e00720b */ /* 0x040fe20003fc8000 */
[----:B------:R-:W5:Y:S03]  /*1380*/  MUFU.SQRT R7, R7 ;  /* 0x0000000700077308 */ /* 0x000f660000002000 */
[----:B------:R-:W-:-:S02]  /*1390*/  @P1 FSEL R14, R14, 6, P6 ;  /* 0x40c000000e0e1808 */ /* 0x000fc40003000000 */
[----:B------:R-:W-:Y:S02]  /*13a0*/  FSETP.GEU.AND P6, PT, R16, 6, PT ;  /* 0x40c000001000780b */ /* 0x000fe40003fce000 */
[----:B------:R-:W-:-:S04]  /*13b0*/  FSETP.NAN.AND P1, PT, R4, R4, PT ;  /* 0x000000040400720b */ /* 0x000fc80003f28000 */
[----:B------:R-:W-:Y:S02]  /*13c0*/  @P0 FSEL R4, R4, 6, P1 ;  /* 0x40c0000004040808 */ /* 0x000fe40000800000 */
[----:B------:R-:W-:Y:S02]  /*13d0*/  FSETP.NAN.AND P0, PT, R16, R16, PT ;  /* 0x000000101000720b */ /* 0x000fe40003f08000 */
[----:B------:R-:W-:-:S03]  /*13e0*/  ISETP.GE.AND P1, PT, R53, 0x10, PT ;  /* 0x000000103500780c */ /* 0x000fc60003f26270 */
[----:B------:R-:W-:Y:S02]  /*13f0*/  @P6 FSEL R16, R16, 6, P0 ;  /* 0x40c0000010106808 */ /* 0x000fe40000000000 */
[----:B-----5:R-:W-:Y:S01]  /*1400*/  FSETP.GT.AND P0, PT, R7, 8.50705917302346158658e+37, PT ;  /* 0x7e8000000700780b */ /* 0x020fe20003f04000 */
[----:B--2---:R-:W-:Y:S01]  /*1410*/  IMAD.WIDE R24, R53, 0x4, R24 ;  /* 0x0000000435187825 */ /* 0x004fe200078e0218 */
[----:B------:R-:W-:Y:S02]  /*1420*/  FSETP.GEU.AND P6, PT, R7, 1.175494350822287508e-38, PT ;  /* 0x008000000700780b */ /* 0x000fe40003fce000 */
[----:B------:R-:W-:-:S04]  /*1430*/  FSEL R10, R6, 1, P0 ;  /* 0x3f800000060a7808 */ /* 0x000fc80000000000 */
[----:B------:R2:W5:Y:S05]  /*1440*/  @!P1 LDG.E.EL.64 R22, desc[UR4][R24.64] ;  /* 0x0000000418169981 */ /* 0x00056a000c2e1b00 */
[----:B------:R-:W-:Y:S01]  /*1450*/  @P0 FMUL R7, R7, 0.25 ;  /* 0x3e80000007070820 */ /* 0x000fe20000400000 */
[----:B------:R-:W-:Y:S01]  /*1460*/  ISETP.NE.AND P0, PT, R40, 0x10, PT ;  /* 0x000000102800780c */ /* 0x000fe20003f05270 */
[----:B----4-:R-:W-:-:S12]  /*1470*/  IMAD.WIDE R26, R53, 0x4, R26 ;  /* 0x00000004351a7825 */ /* 0x010fd800078e021a */
[----:B------:R4:W3:Y:S01]  /*1480*/  @!P0 LDG.E.EL.64 R20, desc[UR4][R26.64+-0x40] ;  /* 0xffffc0041a148981 */ /* 0x0008e2000c2e1b00 */
[----:B------:R-:W-:-:S06]  /*1490*/  @!P6 FMUL R7, R7, 16777216 ;  /* 0x4b8000000707e820 */ /* 0x000fcc0000400000 */
[----:B------:R-:W0:Y:S01]  /*14a0*/  MUFU.RCP R7, R7 ;  /* 0x0000000700077308 */ /* 0x000e220000001000 */
[----:B------:R-:W-:Y:S01]  /*14b0*/  SEL R11, R11, RZ, !P4 ;  /* 0x000000ff0b0b7207 */ /* 0x000fe20006000000 */
[----:B------:R-:W-:Y:S01]  /*14c0*/  @!P6 FMUL R10, R10, 16777216 ;  /* 0x4b8000000a0ae820 */ /* 0x000fe20000400000 */
[----:B--2---:R-:W-:Y:S01]  /*14d0*/  SEL R24, R9, RZ, !P4 ;  /* 0x000000ff09187207 */ /* 0x004fe20006000000 */
[----:B----4-:R-:W2:Y:S01]  /*14e0*/  LDC.64 R26, c[0x0][0x270] ;  /* 0x00009c00ff1a7b82 */ /* 0x010ea20000000a00 */
[----:B------:R-:W-:-:S03]  /*14f0*/  SEL R17, R17, RZ, !P4 ;  /* 0x000000ff11117207 */ /* 0x000fc60006000000 */
[----:B------:R-:W-:Y:S01]  /*1500*/  FADD R9, R11, -R24 ;  /* 0x800000180b097221 */ /* 0x000fe20000000000 */
[----:B------:R-:W-:Y:S01]  /*1510*/  SEL R24, R15, RZ, !P4 ;  /* 0x000000ff0f187207 */ /* 0x000fe20006000000 */
[----:B0-----:R-:W-:-:S04]  /*1520*/  FMUL R10, R7, R10 ;  /* 0x0000000a070a7220 */ /* 0x001fc80000400000 */
[----:B------:R-:W-:-:S04]  /*1530*/  FMUL R9, R10, R9 ;  /* 0x000000090a097220 */ /* 0x000fc80000400000 */
[----:B------:R-:W-:-:S05]  /*1540*/  FFMA R9, R24, R9, R17 ;  /* 0x0000000918097223 */ /* 0x000fca0000000011 */
[----:B------:R-:W-:-:S04]  /*1550*/  FSETP.GTU.AND P6, PT, R9, RZ, PT ;  /* 0x000000ff0900720b */ /* 0x000fc80003fcc000 */
[----:B------:R-:W-:-:S04]  /*1560*/  FSEL R13, R9, RZ, P6 ;  /* 0x000000ff090d7208 */ /* 0x000fc80003000000 */
[C---:B------:R-:W-:Y:S02]  /*1570*/  FSETP.GEU.AND P6, PT, R13.reuse, 6, PT ;  /* 0x40c000000d00780b */ /* 0x040fe40003fce000 */
[----:B------:R-:W-:Y:S02]  /*1580*/  @P3 FSEL R3, R8, RZ, P2 ;  /* 0x000000ff08033208 */ /* 0x000fe40001000000 */
[----:B------:R-:W-:Y:S02]  /*1590*/  @P3 FSEL R14, R16, RZ, P2 ;  /* 0x000000ff100e3208 */ /* 0x000fe40001000000 */
[----:B------:R-:W-:-:S07]  /*15a0*/  FSETP.NAN.AND P2, PT, R13, R13, PT ;  /* 0x0000000d0d00720b */ /* 0x000fce0003f48000 */
[----:B------:R-:W-:Y:S02]  /*15b0*/  @P6 FSEL R13, R13, 6, P2 ;  /* 0x40c000000d0d6808 */ /* 0x000fe40001000000 */
[----:B------:R-:W-:-:S04]  /*15c0*/  IADD3 R16, P2, R18, UR6, RZ ;  /* 0x0000000612107c10 */ /* 0x000fc8000ff5e0ff */
[----:B------:R-:W-:Y:S02]  /*15d0*/  IADD3.X R17, R0, UR7, RZ, P2, !PT ;  /* 0x0000000700117c10 */ /* 0x000fe400097fe4ff */
[----:B------:R-:W-:Y:S01]  /*15e0*/  P2R R31, PR, RZ, 0x1 ;  /* 0x00000001ff1f7803 */ /* 0x000fe20000000000 */
[----:B--2---:R-:W-:Y:S01]  /*15f0*/  IMAD.WIDE R26, R53, 0x4, R26 ;  /* 0x00000004351a7825 */ /* 0x004fe200078e021a */
[----:B-----5:R-:W-:Y:S02]  /*1600*/  SEL R22, R22, RZ, !P1 ;  /* 0x000000ff16167207 */ /* 0x020fe40004800000 */
[----:B------:R-:W-:-:S03]  /*1610*/  SEL R23, R23, RZ, !P1 ;  /* 0x000000ff17177207 */ /* 0x000fc60004800000 */
[----:B------:R-:W-:Y:S02]  /*1620*/  FADD R22, R22, 9.9999997473787516356e-06 ;  /* 0x3727c5ac16167421 */ /* 0x000fe40000000000 */
[----:B------:R-:W-:Y:S02]  /*1630*/  FADD R54, R23, 9.9999997473787516356e-06 ;  /* 0x3727c5ac17367421 */ /* 0x000fe40000000000 */
[----:B------:R0:W2:Y:S08]  /*1640*/  MUFU.SQRT R24, R22 ;  /* 0x0000001600187308 */ /* 0x0000b00000002000 */
[----:B------:R-:W4:Y:S01]  /*1650*/  MUFU.SQRT R54, R54 ;  /* 0x0000003600367308 */ /* 0x000f220000002000 */
[----:B---3--:R-:W-:-:S02]  /*1660*/  SEL R21, R21, RZ, !P0 ;  /* 0x000000ff15157207 */ /* 0x008fc40004000000 */
[----:B0-----:R-:W-:Y:S02]  /*1670*/  IADD3 R22, P3, R18, UR8, RZ ;  /* 0x0000000812167c10 */ /* 0x001fe4000ff7e0ff */
[----:B------:R-:W-:Y:S01]  /*1680*/  IADD3 R18, P2, R18, UR10, RZ ;  /* 0x0000000a12127c10 */ /* 0x000fe2000ff5e0ff */
[----:B------:R-:W-:Y:S01]  /*1690*/  FADD R21, R21, 9.9999997473787516356e-06 ;  /* 0x3727c5ac15157421 */ /* 0x000fe20000000000 */
[----:B------:R-:W-:Y:S02]  /*16a0*/  SEL R20, R20, RZ, !P0 ;  /* 0x000000ff14147207 */ /* 0x000fe40004000000 */
[----:B--2---:R-:W-:Y:S01]  /*16b0*/  FSETP.GT.AND P6, PT, R24, 8.50705917302346158658e+37, PT ;  /* 0x7e8000001800780b */ /* 0x004fe20003fc4000 */
[----:B------:R-:W0:Y:S01]  /*16c0*/  MUFU.SQRT R9, R21 ;  /* 0x0000001500097308 */ /* 0x000e220000002000 */
[----:B------:R-:W-:Y:S01]  /*16d0*/  IADD3.X R19, R0, UR11, RZ, P2, !PT ;  /* 0x0000000b00137c10 */ /* 0x000fe200097fe4ff */
[----:B------:R-:W-:Y:S01]  /*16e0*/  FADD R20, R20, 9.9999997473787516356e-06 ;  /* 0x3727c5ac14147421 */ /* 0x000fe20000000000 */
[----:B----4-:R-:W-:-:S05]  /*16f0*/  FSETP.GT.AND P2, PT, R54, 8.50705917302346158658e+37, PT ;  /* 0x7e8000003600780b */ /* 0x010fca0003f44000 */
[----:B------:R-:W2:Y:S01]  /*1700*/  MUFU.SQRT R15, R20 ;  /* 0x00000014000f7308 */ /* 0x000ea20000002000 */
[----:B------:R-:W-:Y:S02]  /*1710*/  IADD3.X R23, R0, UR9, RZ, P3, !PT ;  /* 0x0000000900177c10 */ /* 0x000fe40009ffe4ff */
[C---:B------:R-:W-:Y:S01]  /*1720*/  FSETP.GEU.AND P3, PT, R24.reuse, 1.175494350822287508e-38, PT ;  /* 0x008000001800780b */ /* 0x040fe20003f6e000 */
[----:B------:R-:W-:Y:S01]  /*1730*/  @P6 FMUL R24, R24, 0.25 ;  /* 0x3e80000018186820 */ /* 0x000fe20000400000 */
[----:B------:R-:W-:Y:S02]  /*1740*/  FSEL R25, R6, 1, P6 ;  /* 0x3f80000006197808 */ /* 0x000fe40003000000 */
[C---:B------:R-:W-:Y:S01]  /*1750*/  FSETP.GEU.AND P6, PT, R54.reuse, 1.175494350822287508e-38, PT ;  /* 0x008000003600780b */ /* 0x040fe20003fce000 */
[----:B------:R-:W-:Y:S01]  /*1760*/  @P2 FMUL R54, R54, 0.25 ;  /* 0x3e80000036362820 */ /* 0x000fe20000400000 */
[----:B------:R-:W-:Y:S02]  /*1770*/  FSEL R55, R6, 1, P2 ;  /* 0x3f80000006377808 */ /* 0x000fe40001000000 */
[----:B0-----:R-:W-:-:S02]  /*1780*/  FSETP.GT.AND P2, PT, R9, 8.50705917302346158658e+37, PT ;  /* 0x7e8000000900780b */ /* 0x001fc40003f44000 */
[----:B--2---:R-:W-:Y:S02]  /*1790*/  FSETP.GEU.AND P0, PT, R15, 1.175494350822287508e-38, PT ;  /* 0x008000000f00780b */ /* 0x004fe40003f0e000 */
[----:B------:R-:W-:Y:S02]  /*17a0*/  FSEL R11, R6, 1, P2 ;  /* 0x3f800000060b7808 */ /* 0x000fe40001000000 */
[----:B------:R-:W-:Y:S02]  /*17b0*/  P2R R0, PR, RZ, 0x1 ;  /* 0x00000001ff007803 */ /* 0x000fe40000000000 */
[----:B------:R-:W-:-:S05]  /*17c0*/  FSETP.GEU.AND P0, PT, R9, 1.175494350822287508e-38, PT ;  /* 0x008000000900780b */ /* 0x000fca0003f0e000 */
[----:B------:R-:W-:Y:S01]  /*17d0*/  @P2 FMUL R9, R9, 0.25 ;  /* 0x3e80000009092820 */ /* 0x000fe20000400000 */
[----:B------:R-:W-:Y:S02]  /*17e0*/  ISETP.NE.AND P2, PT, R40, 0x20, PT ;  /* 0x000000202800780c */ /* 0x000fe40003f45270 */
[----:B------:R-:W-:-:S11]  /*17f0*/  CS2R R20, SRZ ;  /* 0x0000000000147805 */ /* 0x000fd6000001ff00 */
[----:B------:R0:W2:Y:S01]  /*1800*/  @!P2 LDG.E.EL.64 R20, desc[UR4][R26.64+-0x80] ;  /* 0xffff80041a14a981 */ /* 0x0000a2000c2e1b00 */
[----:B------:R-:W-:Y:S01]  /*1810*/  P2R R33, PR, RZ, 0x1 ;  /* 0x00000001ff217803 */ /* 0x000fe20000000000 */
[----:B------:R-:W-:Y:S01]  /*1820*/  @!P3 FMUL R24, R24, 16777216 ;  /* 0x4b8000001818b820 */ /* 0x000fe20000400000 */
[----:B------:R-:W-:Y:S01]  /*1830*/  ISETP.NE.AND P0, PT, R0, RZ, PT ;  /* 0x000000ff0000720c */ /* 0x000fe20003f05270 */
[----:B------:R-:W-:Y:S01]  /*1840*/  @!P3 FMUL R25, R25, 16777216 ;  /* 0x4b8000001919b820 */ /* 0x000fe20000400000 */
[----:B------:R-:W-:-:S04]  /*1850*/  FSETP.GT.AND P3, PT, R15, 8.50705917302346158658e+37, PT ;  /* 0x7e8000000f00780b */ /* 0x000fc80003f64000 */
[----:B------:R-:W-:Y:S01]  /*1860*/  FSEL R49, R6, 1, P3 ;  /* 0x3f80000006317808 */ /* 0x000fe20001800000 */
[----:B0-----:R-:W0:Y:S08]  /*1870*/  LDC.64 R26, c[0x0][0x298] ;  /* 0x0000a600ff1a7b82 */ /* 0x001e300000000a00 */
[----:B------:R-:W-:Y:S01]  /*1880*/  @P3 FMUL R15, R15, 0.25 ;  /* 0x3e8000000f0f3820 */ /* 0x000fe20000400000 */
[----:B------:R-:W-:-:S02]  /*1890*/  P2R R30, PR, RZ, 0x2 ;  /* 0x00000002ff1e7803 */ /* 0x000fc40000000000 */
[----:B------:R-:W-:Y:S01]  /*18a0*/  P2R R29, PR, RZ, 0x10 ;  /* 0x00000010ff1d7803 */ /* 0x000fe20000000000 */
[----:B0-----:R-:W-:Y:S01]  /*18b0*/  IMAD.WIDE R26, R53, 0x4, R26 ;  /* 0x00000004351a7825 */ /* 0x001fe200078e021a */
[----:B--2---:R-:W-:-:S05]  /*18c0*/  SEL R20, R20, RZ, !P2 ;  /* 0x000000ff14147207 */ /* 0x004fca0005000000 */
[----:B------:R-:W-:-:S04]  /*18d0*/  FADD R20, R20, 9.9999997473787516356e-06 ;  /* 0x3727c5ac14147421 */ /* 0x000fc80000000000 */
[----:B------:R-:W0:Y:S01]  /*18e0*/  MUFU.SQRT R0, R20 ;  /* 0x0000001400007308 */ /* 0x000e220000002000 */
[----:B------:R-:W-:-:S05]  /*18f0*/  SEL R21, R21, RZ, !P2 ;  /* 0x000000ff15157207 */ /* 0x000fca0005000000 */
[----:B------:R-:W-:-:S04]  /*1900*/  FADD R7, R21, 9.9999997473787516356e-06 ;  /* 0x3727c5ac15077421 */ /* 0x000fc80000000000 */
[----:B------:R-:W2:Y:S01]  /*1910*/  MUFU.SQRT R51, R7 ;  /* 0x0000000700337308 */ /* 0x000ea20000002000 */
[C---:B0-----:R-:W-:Y:S02]  /*1920*/  FSETP.GT.AND P3, PT, R0.reuse, 8.50705917302346158658e+37, PT ;  /* 0x7e8000000000780b */ /* 0x041fe40003f64000 */
[----:B------:R-:W-:Y:S02]  /*1930*/  FSETP.GEU.AND P1, PT, R0, 1.175494350822287508e-38, PT ;  /* 0x008000000000780b */ /* 0x000fe40003f2e000 */
[----:B------:R-:W-:-:S09]  /*1940*/  FSEL R50, R6, 1, P3 ;  /* 0x3f80000006327808 */ /* 0x000fd20001800000 */
[----:B------:R-:W-:Y:S01]  /*1950*/  @P3 FMUL R0, R0, 0.25 ;  /* 0x3e80000000003820 */ /* 0x000fe20000400000 */
[C---:B--2---:R-:W-:Y:S02]  /*1960*/  FSETP.GT.AND P3, PT, R51.reuse, 8.50705917302346158658e+37, PT ;  /* 0x7e8000003300780b */ /* 0x044fe40003f64000 */
[----:B------:R-:W-:Y:S02]  /*1970*/  FSETP.GEU.AND P4, PT, R51, 1.175494350822287508e-38, PT ;  /* 0x008000003300780b */ /* 0x000fe40003f8e000 */
[----:B------:R-:W-:Y:S02]  /*1980*/  FSEL R10, R6, 1, P3 ;  /* 0x3f800000060a7808 */ /* 0x000fe40001800000 */
[----:B------:R-:W-:-:S07]  /*1990*/  CS2R R20, SRZ ;  /* 0x0000000000147805 */ /* 0x000fce000001ff00 */
[----:B------:R-:W-:Y:S01]  /*19a0*/  @P3 FMUL R51, R51, 0.25 ;  /* 0x3e80000033333820 */ /* 0x000fe20000400000 */
[----:B------:R-:W-:-:S13]  /*19b0*/  ISETP.NE.AND P3, PT, R40, 0x30, PT ;  /* 0x000000302800780c */ /* 0x000fda0003f65270 */
[----:B------:R0:W2:Y:S01]  /*19c0*/  @!P3 LDG.E.EL.64 R20, desc[UR4][R26.64+-0xc0] ;  /* 0xffff40041a14b981 */ /* 0x0000a2000c2e1b00 */
[----:B------:R-:W-:Y:S01]  /*19d0*/  @!P6 FMUL R54, R54, 16777216 ;  /* 0x4b8000003636e820 */ /* 0x000fe20000400000 */
[----:B------:R-:W-:Y:S01]  /*19e0*/  @!P6 FMUL R55, R55, 16777216 ;  /* 0x4b8000003737e820 */ /* 0x000fe20000400000 */
[----:B------:R-:W-:Y:S02]  /*19f0*/  P2R R32, PR, RZ, 0x1 ;  /* 0x00000001ff207803 */ /* 0x000fe40000000000 */
[----:B------:R-:W-:Y:S01]  /*1a00*/  P2R R28, PR, RZ, 0x20 ;  /* 0x00000020ff1c7803 */ /* 0x000fe20000000000 */
[----:B------:R-:W-:Y:S01]  /*1a10*/  @!P1 FMUL R0, R0, 16777216 ;  /* 0x4b80000000009820 */ /* 0x000fe20000400000 */
[----:B------:R-:W-:Y:S01]  /*1a20*/  @!P1 FMUL R50, R50, 16777216 ;  /* 0x4b80000032329820 */ /* 0x000fe20000400000 */
[----:B------:R-:W-:Y:S02]  /*1a30*/  ISETP.NE.AND P1, PT, R30, RZ, PT ;  /* 0x000000ff1e00720c */ /* 0x000fe40003f25270 */
[----:B------:R-:W-:-:S02]  /*1a40*/  CS2R R36, SRZ ;  /* 0x0000000000247805 */ /* 0x000fc4000001ff00 */
[----:B------:R-:W-:Y:S02]  /*1a50*/  CS2R R44, SRZ ;  /* 0x00000000002c7805 */ /* 0x000fe4000001ff00 */
[----:B0-----:R-:W-:Y:S01]  /*1a60*/  CS2R R26, SRZ ;  /* 0x00000000001a7805 */ /* 0x001fe2000001ff00 */
[----:B------:R-:W-:-:S04]  /*1a70*/  IMAD.WIDE R38, R53, 0x4, R38 ;  /* 0x0000000435267825 */ /* 0x000fc800078e0226 */
[----:B------:R-:W-:Y:S01]  /*1a80*/  @!P4 FMUL R51, R51, 16777216 ;  /* 0x4b8000003333c820 */ /* 0x000fe20000400000 */
[----:B------:R-:W-:Y:S01]  /*1a90*/  @!P4 FMUL R10, R10, 16777216 ;  /* 0x4b8000000a0ac820 */ /* 0x000fe20000400000 */
[----:B-1----:R-:W-:Y:S01]  /*1aa0*/  IMAD.WIDE R46, R53, 0x4, R46 ;  /* 0x00000004352e7825 */ /* 0x002fe200078e022e */
[----:B------:R-:W-:-:S04]  /*1ab0*/  ISETP.NE.AND P4, PT, R29, RZ, PT ;  /* 0x000000ff1d00720c */ /* 0x000fc80003f85270 */
[----:B------:R-:W3:Y:S01]  /*1ac0*/  @!P1 LDG.E.EL.64 R26, desc[UR4][R46.64] ;  /* 0x000000042e1a9981 */ /* 0x000ee2000c2e1b00 */
[----:B------:R-:W-:Y:S02]  /*1ad0*/  CS2R R40, SRZ ;  /* 0x0000000000287805 */ /* 0x000fe4000001ff00 */
[----:B------:R-:W-:Y:S01]  /*1ae0*/  CS2R R42, SRZ ;  /* 0x00000000002a7805 */ /* 0x000fe2000001ff00 */
[----:B------:R-:W-:Y:S01]  /*1af0*/  IMAD.WIDE R58, R53, 0x4, R58 ;  /* 0x00000004353a7825 */ /* 0x000fe200078e023a */
[----:B------:R-:W-:Y:S02]  /*1b00*/  MUFU.RCP R24, R24 ;  /* 0x0000001800187308 */ /* 0x000fe40000001000 */
[----:B------:R0:W4:Y:S04]  /*1b10*/  @!P2 LDG.E.EL.64 R40, desc[UR4][R22.64+-0x80] ;  /* 0xffff80041628a981 */ /* 0x000128000c2e1b00 */
[----:B------:R-:W5:Y:S01]  /*1b20*/  @!P1 LDG.E.EL.64 R42, desc[UR4][R58.64] ;  /* 0x000000043a2a9981 */ /* 0x000f62000c2e1b00 */
[----:B0-----:R-:W-:-:S02]  /*1b30*/  CS2R R22, SRZ ;  /* 0x0000000000167805 */ /* 0x001fc4000001ff00 */
[----:B------:R-:W-:Y:S01]  /*1b40*/  CS2R R34, SRZ ;  /* 0x0000000000227805 */ /* 0x000fe2000001ff00 */
[----:B------:R-:W-:Y:S01]  /*1b50*/  IMAD.WIDE R56, R53, 0x4, R56 ;  /* 0x0000000435387825 */ /* 0x000fe200078e0238 */
[----:B--2---:R-:W-:Y:S02]  /*1b60*/  SEL R20, R20, RZ, !P3 ;  /* 0x000000ff14147207 */ /* 0x004fe40005800000 */
[----:B------:R-:W-:-:S03]  /*1b70*/  SEL R21, R21, RZ, !P3 ;  /* 0x000000ff15157207 */ /* 0x000fc60005800000 */
[----:B------:R-:W-:Y:S02]  /*1b80*/  FADD R20, R20, 9.9999997473787516356e-06 ;  /* 0x3727c5ac14147421 */ /* 0x000fe40000000000 */
[----:B------:R-:W-:Y:S02]  /*1b90*/  FADD R21, R21, 9.9999997473787516356e-06 ;  /* 0x3727c5ac15157421 */ /* 0x000fe40000000000 */
[----:B------:R-:W0:Y:S08]  /*1ba0*/  MUFU.SQRT R7, R20 ;  /* 0x0000001400077308 */ /* 0x000e300000002000 */
[----:B------:R-:W1:Y:S01]  /*1bb0*/  MUFU.SQRT R8, R21 ;  /* 0x0000001500087308 */ /* 0x000e620000002000 */
[----:B0-----:R-:W-:-:S02]  /*1bc0*/  FSETP.GT.AND P6, PT, R7, 8.50705917302346158658e+37, PT ;  /* 0x7e8000000700780b */ /* 0x001fc40003fc4000 */
[----:B-1----:R-:W-:Y:S02]  /*1bd0*/  FSETP.GT.AND P0, PT, R8, 8.50705917302346158658e+37, PT ;  /* 0x7e8000000800780b */ /* 0x002fe40003f04000 */
[----:B------:R-:W-:Y:S02]  /*1be0*/  FSETP.GEU.AND P5, PT, R7, 1.175494350822287508e-38, PT ;  /* 0x008000000700780b */ /* 0x000fe40003fae000 */
[----:B------:R-:W-:-:S07]  /*1bf0*/  FSEL R52, R6, 1, P6 ;  /* 0x3f80000006347808 */ /* 0x000fce0003000000 */
[----:B------:R-:W-:Y:S01]  /*1c00*/  @P6 FMUL R7, R7, 0.25 ;  /* 0x3e80000007076820 */ /* 0x000fe20000400000 */
[----:B------:R-:W-:Y:S02]  /*1c10*/  FSETP.GEU.AND P6, PT, R8, 1.175494350822287508e-38, PT ;  /* 0x008000000800780b */ /* 0x000fe40003fce000 */
[----:B------:R-:W-:Y:S01]  /*1c20*/  FSEL R6, R6, 1, P0 ;  /* 0x3f80000006067808 */ /* 0x000fe20000000000 */
[----:B------:R-:W-:Y:S01]  /*1c30*/  @P0 FMUL R8, R8, 0.25 ;  /* 0x3e80000008080820 */ /* 0x000fe20000400000 */
[----:B------:R-:W-:-:S13]  /*1c40*/  ISETP.NE.AND P0, PT, R32, RZ, PT ;  /* 0x000000ff2000720c */ /* 0x000fda0003f05270 */
[----:B------:R-:W-:Y:S01]  /*1c50*/  @!P0 FMUL R15, R15, 16777216 ;  /* 0x4b8000000f0f8820 */ /* 0x000fe20000400000 */
[----:B------:R-:W-:Y:S01]  /*1c60*/  @!P0 FMUL R49, R49, 16777216 ;  /* 0x4b80000031318820 */ /* 0x000fe20000400000 */
[----:B------:R-:W-:Y:S02]  /*1c70*/  ISETP.NE.AND P0, PT, R33, RZ, PT ;  /* 0x000000ff2100720c */ /* 0x000fe40003f05270 */
[----:B------:R-:W0:Y:S11]  /*1c80*/  LDC.64 R32, c[0x0][0x210] ;  /* 0x00008400ff207b82 */ /* 0x000e360000000a00 */
[----:B------:R-:W-:Y:S01]  /*1c90*/  @!P0 FMUL R9, R9, 16777216 ;  /* 0x4b80000009098820 */ /* 0x000fe20000400000 */
[----:B------:R-:W-:Y:S01]  /*1ca0*/  @!P0 FMUL R11, R11, 16777216 ;  /* 0x4b8000000b0b8820 */ /* 0x000fe20000400000 */
[----:B------:R-:W-:-:S02]  /*1cb0*/  ISETP.NE.AND P0, PT, R31, RZ, PT ;  /* 0x000000ff1f00720c */ /* 0x000fc40003f05270 */
[----:B------:R-:W1:Y:S01]  /*1cc0*/  LDC.64 R30, c[0x0][0x268] ;  /* 0x00009a00ff1e7b82 */ /* 0x000e620000000a00 */
[----:B------:R-:W-:Y:S02]  /*1cd0*/  IMAD.IADD R21, R53, 0x1, R12 ;  /* 0x0000000135157824 */ /* 0x000fe400078e020c */
[----:B------:R-:W-:Y:S01]  /*1ce0*/  @!P5 FMUL R7, R7, 16777216 ;  /* 0x4b8000000707d820 */ /* 0x000fe20000400000 */
[----:B------:R-:W-:Y:S01]  /*1cf0*/  @!P5 FMUL R52, R52, 16777216 ;  /* 0x4b8000003434d820 */ /* 0x000fe20000400000 */
[----:B------:R-:W-:-:S03]  /*1d00*/  ISETP.NE.AND P5, PT, R28, RZ, PT ;  /* 0x000000ff1c00720c */ /* 0x000fc60003fa5270 */
[----:B------:R-:W2:Y:S01]  /*1d10*/  LDC.64 R28, c[0x0][0x250] ;  /* 0x00009400ff1c7b82 */ /* 0x000ea20000000a00 */
[----:B0-----:R-:W-:Y:S02]  /*1d20*/  IMAD.WIDE R32, R21, 0x4, R32 ;  /* 0x0000000415207825 */ /* 0x001fe400078e0220 */
[----:B------:R0:W3:Y:S04]  /*1d30*/  @!P0 LDG.E.EL.64 R36, desc[UR4][R38.64+-0x40] ;  /* 0xffffc00426248981 */ /* 0x0000e8000c2e1b00 */
[----:B------:R1:W3:Y:S01]  /*1d40*/  @!P1 LDG.E.EL.64 R44, desc[UR4][R32.64] ;  /* 0x00000004202c9981 */ /* 0x0002e2000c2e1b00 */
[----:B------:R-:W2:Y:S03]  /*1d50*/  LDC.64 R20, c[0x0][0x258] ;  /* 0x00009600ff147b82 */ /* 0x000ea60000000a00 */
[----:B------:R-:W3:Y:S01]  /*1d60*/  @!P0 LDG.E.EL.64 R34, desc[UR4][R16.64+-0x40] ;  /* 0xffffc00410228981 */ /* 0x000ee2000c2e1b00 */
[----:B0-----:R-:W-:Y:S01]  /*1d70*/  CS2R R38, SRZ ;  /* 0x0000000000267805 */ /* 0x001fe2000001ff00 */
[----:B-1----:R-:W-:-:S03]  /*1d80*/  IMAD.WIDE R46, R53, 0x4, R30 ;  /* 0x00000004352e7825 */ /* 0x002fc600078e021e */
[----:B------:R-:W0:Y:S02]  /*1d90*/  LDC.64 R32, c[0x0][0x278] ;  /* 0x00009e00ff207b82 */ /* 0x000e240000000a00 */
[----:B------:R1:W3:Y:S06]  /*1da0*/  @!P2 LDG.E.EL.64 R38, desc[UR4][R46.64+-0x80] ;  /* 0xffff80042e26a981 */ /* 0x0002ec000c2e1b00 */
[----:B-1----:R-:W1:Y:S01]  /*1db0*/  LDC.64 R46, c[0x0][0x2a0] ;  /* 0x0000a800ff2e7b82 */ /* 0x002e620000000a00 */
[----:B--2---:R-:W-:Y:S01]  /*1dc0*/  IMAD.WIDE R20, R53, 0x4, R20 ;  /* 0x0000000435147825 */ /* 0x004fe200078e0214 */
[----:B------:R-:W-:-:S03]  /*1dd0*/  CS2R R30, SRZ ;  /* 0x00000000001e7805 */ /* 0x000fc6000001ff00 */
[C---:B------:R-:W-:Y:S01]  /*1de0*/  IMAD.WIDE R60, R53.reuse, 0x4, R28 ;  /* 0x00000004353c7825 */ /* 0x040fe200078e021c */
[----:B------:R2:W3:Y:S02]  /*1df0*/  @!P0 LDG.E.EL.64 R22, desc[UR4][R20.64+-0x40] ;  /* 0xffffc00414168981 */ /* 0x0004e4000c2e1b00 */
[----:B------:R-:W4:Y:S01]  /*1e00*/  LDC.64 R28, c[0x0][0x280] ;  /* 0x0000a000ff1c7b82 */ /* 0x000f220000000a00 */
[----:B0-----:R-:W-:-:S05]  /*1e10*/  IMAD.WIDE R58, R53, 0x4, R32 ;  /* 0x00000004353a7825 */ /* 0x001fca00078e0220 */
[----:B------:R1:W3:Y:S02]  /*1e20*/  @!P2 LDG.E.EL.64 R30, desc[UR4][R58.64+-0x80] ;  /* 0xffff80043a1ea981 */ /* 0x0002e4000c2e1b00 */
[----:B--2---:R-:W0:Y:S01]  /*1e30*/  LDC.64 R20, c[0x0][0x290] ;  /* 0x0000a400ff147b82 */ /* 0x004e220000000a00 */
[----:B------:R-:W-:Y:S01]  /*1e40*/  FMUL R12, R24, R25 ;  /* 0x00000019180c7220 */ /* 0x000fe20000400000 */
[----:B------:R-:W-:Y:S02]  /*1e50*/  CS2R R24, SRZ ;  /* 0x0000000000187805 */ /* 0x000fe4000001ff00 */
[----:B------:R-:W-:-:S04]  /*1e60*/  CS2R R16, SRZ ;  /* 0x0000000000107805 */ /* 0x000fc8000001ff00 */
[----:B------:R2:W3:Y:S01]  /*1e70*/  @!P3 LDG.E.EL.64 R24, desc[UR4][R18.64+-0xc0] ;  /* 0xffff40041218b981 */ /* 0x0004e2000c2e1b00 */
[C---:B-1----:R-:W-:Y:S02]  /*1e80*/  IMAD.WIDE R58, R53.reuse, 0x4, R46 ;  /* 0x00000004353a7825 */ /* 0x042fe400078e022e */
[----:B------:R-:W1:Y:S01]  /*1e90*/  LDC.64 R46, c[0x0][0x2a8] ;  /* 0x0000aa00ff2e7b82 */ /* 0x000e620000000a00 */
[----:B------:R4:W3:Y:S01]  /*1ea0*/  @!P1 LDG.E.EL.64 R16, desc[UR4][R56.64] ;  /* 0x0000000438109981 */ /* 0x0008e2000c2e1b00 */
[----:B------:R-:W-:Y:S02]  /*1eb0*/  CS2R R32, SRZ ;  /* 0x0000000000207805 */ /* 0x000fe4000001ff00 */
[----:B--2---:R-:W-:Y:S01]  /*1ec0*/  CS2R R18, SRZ ;  /* 0x0000000000127805 */ /* 0x004fe2000001ff00 */
[----:B----4-:R-:W-:Y:S01]  /*1ed0*/  IMAD.WIDE R56, R53, 0x4, R28 ;  /* 0x0000000435387825 */ /* 0x010fe200078e021c */
[----:B------:R-:W-:-:S04]  /*1ee0*/  CS2R R28, SRZ ;  /* 0x00000000001c7805 */ /* 0x000fc8000001ff00 */
[----:B------:R0:W2:Y:S04]  /*1ef0*/  @!P0 LDG.E.EL.64 R18, desc[UR4][R60.64+-0x40] ;  /* 0xffffc0043c128981 */ /* 0x0000a8000c2e1b00 */
[----:B------:R1:W4:Y:S01]  /*1f00*/  @!P2 LDG.E.EL.64 R32, desc[UR4][R56.64+-0x80] ;  /* 0xffff80043820a981 */ /* 0x000322000c2e1b00 */
[----:B0-----:R-:W-:Y:S01]  /*1f10*/  IMAD.WIDE R60, R53, 0x4, R20 ;  /* 0x00000004353c7825 */ /* 0x001fe200078e0214 */
[----:B------:R-:W-:-:S03]  /*1f20*/  CS2R R20, SRZ ;  /* 0x0000000000147805 */ /* 0x000fc6000001ff00 */
[----:B-1----:R-:W-:Y:S01]  /*1f30*/  IMAD.WIDE R56, R53, 0x4, R46 ;  /* 0x0000000435387825 */ /* 0x002fe200078e022e */
[----:B------:R0:W2:Y:S01]  /*1f40*/  @!P3 LDG.E.EL.64 R28, desc[UR4][R60.64+-0xc0] ;  /* 0xffff40043c1cb981 */ /* 0x0000a2000c2e1b00 */
[----:B------:R-:W-:-:S03]  /*1f50*/  CS2R R46, SRZ ;  /* 0x00000000002e7805 */ /* 0x000fc6000001ff00 */
[----:B------:R-:W2:Y:S04]  /*1f60*/  @!P3 LDG.E.EL.64 R20, desc[UR4][R58.64+-0xc0] ;  /* 0xffff40043a14b981 */ /* 0x000ea8000c2e1b00 */
[----:B------:R-:W2:Y:S01]  /*1f70*/  @!P3 LDG.E.EL.64 R46, desc[UR4][R56.64+-0xc0] ;  /* 0xffff4004382eb981 */ /* 0x000ea2000c2e1b00 */
[----:B------:R-:W1:Y:S01]  /*1f80*/  MUFU.RCP R54, R54 ;  /* 0x0000003600367308 */ /* 0x000e620000001000 */
[----:B------:R-:W-:Y:S01]  /*1f90*/  @!P6 FMUL R8, R8, 16777216 ;  /* 0x4b8000000808e820 */ /* 0x000fe20000400000 */
[----:B-1----:R-:W-:-:S06]  /*1fa0*/  FMUL R55, R54, R55 ;  /* 0x0000003736377220 */ /* 0x002fcc0000400000 */
[----:B------:R-:W1:Y:S08]  /*1fb0*/  MUFU.RCP R54, R15 ;  /* 0x0000000f00367308 */ /* 0x000e700000001000 */
[----:B------:R-:W0:Y:S08]  /*1fc0*/  MUFU.RCP R51, R51 ;  /* 0x0000003300337308 */ /* 0x000e300000001000 */
[----:B------:R3:W3:Y:S01]  /*1fd0*/  MUFU.RCP R15, R8 ;  /* 0x00000008000f7308 */ /* 0x0006e20000001000 */
[----:B-1----:R-:W-:Y:S01]  /*1fe0*/  FMUL R49, R54, R49 ;  /* 0x0000003136317220 */ /* 0x002fe20000400000 */
[----:B-----5:R-:W-:-:S06]  /*1ff0*/  SEL R54, R43, RZ, !P1 ;  /* 0x000000ff2b367207 */ /* 0x020fcc0004800000 */
[----:B------:R-:W1:Y:S01]  /*2000*/  MUFU.RCP R53, R0 ;  /* 0x0000000000357308 */ /* 0x000e620000001000 */
[----:B------:R-:W-:Y:S01]  /*2010*/  SEL R40, R40, RZ, !P2 ;  /* 0x000000ff28287207 */ /* 0x000fe20005000000 */
[----:B------:R-:W-:Y:S01]  /*2020*/  @!P6 FMUL R6, R6, 16777216 ;  /* 0x4b8000000606e820 */ /* 0x000fe20000400000 */
[----:B---3--:R-:W-:Y:S01]  /*2030*/  SEL R8, R27, RZ, !P1 ;  /* 0x000000ff1b087207 */ /* 0x008fe20004800000 */
[----:B0-----:R-:W-:-:S04]  /*2040*/  FMUL R51, R51, R10 ;  /* 0x0000000a33337220 */ /* 0x001fc80000400000 */
[----:B------:R-:W0:Y:S01]  /*2050*/  MUFU.RCP R7, R7 ;  /* 0x0000000700077308 */ /* 0x000e220000001000 */
[----:B------:R-:W-:Y:S01]  /*2060*/  FMUL R15, R15, R6 ;  /* 0x000000060f0f7220 */ /* 0x000fe20000400000 */
[----:B------:R-:W-:-:S06]  /*2070*/  SEL R41, R41, RZ, !P2 ;  /* 0x000000ff29297207 */ /* 0x000fcc0005000000 */
[----:B------:R3:W5:Y:S01]  /*2080*/  MUFU.RCP R60, R9 ;  /* 0x00000009003c7308 */ /* 0x0007620000001000 */
[----:B-1----:R-:W-:Y:S01]  /*2090*/  FMUL R53, R53, R50 ;  /* 0x0000003235357220 */ /* 0x002fe20000400000 */
[----:B---3--:R-:W-:Y:S01]  /*20a0*/  SEL R9, R42, RZ, !P1 ;  /* 0x000000ff2a097207 */ /* 0x008fe20004800000 */
[----:B0-----:R-:W-:Y:S01]  /*20b0*/  FMUL R7, R7, R52 ;  /* 0x0000003407077220 */ /* 0x001fe20000400000 */
[----:B------:R-:W-:Y:S02]  /*20c0*/  @P5 FSEL R2, R48, R3, !P4 ;  /* 0x0000000330025208 */ /* 0x000fe40006000000 */
[----:B------:R-:W-:Y:S02]  /*20d0*/  @P5 FSEL R4, R13, R14, !P4 ;  /* 0x0000000e0d045208 */ /* 0x000fe40006000000 */
[----:B------:R-:W-:Y:S01]  /*20e0*/  SEL R26, R26, RZ, !P1 ;  /* 0x000000ff1a1a7207 */ /* 0x000fe20004800000 */
[----:B-----5:R-:W-:Y:S01]  /*20f0*/  FMUL R11, R60, R11 ;  /* 0x0000000b3c0b7220 */ /* 0x020fe20000400000 */
[----:B------:R-:W-:-:S02]  /*2100*/  SEL R45, R45, RZ, !P1 ;  /* 0x000000ff2d2d7207 */ /* 0x000fc40004800000 */
[----:B------:R-:W-:-:S03]  /*2110*/  SEL R44, R44, RZ, !P1 ;  /* 0x000000ff2c2c7207 */ /* 0x000fc60004800000 */
[----:B------:R-:W-:-:S04]  /*2120*/  FADD R0, R45, -R54 ;  /* 0x800000362d007221 */ /* 0x000fc80000000000 */
[----:B------:R-:W-:Y:S01]  /*2130*/  FMUL R0, R55, R0 ;  /* 0x0000000037007220 */ /* 0x000fe20000400000 */
[----:B------:R-:W-:Y:S02]  /*2140*/  SEL R43, R38, RZ, !P2 ;  /* 0x000000ff262b7207 */ /* 0x000fe40005000000 */
[----:B------:R-:W-:Y:S01]  /*2150*/  SEL R10, R39, RZ, !P2 ;  /* 0x000000ff270a7207 */ /* 0x000fe20005000000 */
[----:B------:R-:W-:Y:S02]  /*2160*/  FADD R9, R44, -R9 ;  /* 0x800000092c097221 */ /* 0x000fe40000000000 */
[----:B------:R-:W-:Y:S02]  /*2170*/  FADD R6, R40, -R43 ;  /* 0x8000002b28067221 */ /* 0x000fe40000000000 */
[----:B------:R-:W-:Y:S02]  /*2180*/  FMUL R12, R12, R9 ;  /* 0x000000090c0c7220 */ /* 0x000fe40000400000 */
[----:B------:R-:W-:Y:S01]  /*2190*/  FMUL R53, R53, R6 ;  /* 0x0000000635357220 */ /* 0x000fe20000400000 */
[----:B------:R-:W-:-:S02]  /*21a0*/  SEL R9, R36, RZ, !P0 ;  /* 0x000000ff24097207 */ /* 0x000fc40004000000 */
[----:B------:R-:W-:Y:S02]  /*21b0*/  SEL R30, R30, RZ, !P2 ;  /* 0x000000ff1e1e7207 */ /* 0x000fe40005000000 */
[----:B------:R-:W-:Y:S02]  /*21c0*/  SEL R17, R17, RZ, !P1 ;  /* 0x000000ff11117207 */ /* 0x000fe40004800000 */
[----:B------:R-:W-:-:S03]  /*21d0*/  SEL R24, R24, RZ, !P3 ;  /* 0x000000ff18187207 */ /* 0x000fc60005800000 */
[----:B------:R-:W-:Y:S01]  /*21e0*/  FFMA R0, R17, R0, R8 ;  /* 0x0000000011007223 */ /* 0x000fe20000000008 */
[----:B------:R-:W-:Y:S01]  /*21f0*/  FADD R8, R41, -R10 ;  /* 0x8000000a29087221 */ /* 0x000fe20000000000 */
[----:B------:R-:W-:-:S03]  /*2200*/  SEL R10, R34, RZ, !P0 ;  /* 0x000000ff220a7207 */ /* 0x000fc60004000000 */
[----:B------:R-:W-:Y:S01]  /*2210*/  FMUL R51, R51, R8 ;  /* 0x0000000833337220 */ /* 0x000fe20000400000 */
[----:B----4-:R-:W-:Y:S01]  /*2220*/  SEL R17, R32, RZ, !P2 ;  /* 0x000000ff20117207 */ /* 0x010fe20005000000 */
[----:B------:R-:W-:-:S04]  /*2230*/  FADD R10, R10, -R9 ;  /* 0x800000090a0a7221 */ /* 0x000fc80000000000 */
[----:B------:R-:W-:Y:S01]  /*2240*/  FFMA R53, R30, R53, R17 ;  /* 0x000000351e357223 */ /* 0x000fe20000000011 */
[----:B--2---:R-:W-:-:S04]  /*2250*/  SEL R27, R28, RZ, !P3 ;  /* 0x000000ff1c1b7207 */ /* 0x004fc80005800000 */
[----:B------:R-:W-:Y:S01]  /*2260*/  FSETP.GTU.AND P6, PT, R53, RZ, PT ;  /* 0x000000ff3500720b */ /* 0x000fe20003fcc000 */
[----:B------:R-:W-:Y:S01]  /*2270*/  FADD R8, R24, -R27 ;  /* 0x8000001b18087221 */ /* 0x000fe20000000000 */
[----:B------:R-:W-:Y:S02]  /*2280*/  SEL R20, R20, RZ, !P3 ;  /* 0x000000ff14147207 */ /* 0x000fe40005800000 */
[----:B------:R-:W-:Y:S01]  /*2290*/  SEL R9, R46, RZ, !P3 ;  /* 0x000000ff2e097207 */ /* 0x000fe20005800000 */
[----:B------:R-:W-:Y:S01]  /*22a0*/  FMUL R7, R7, R8 ;  /* 0x0000000807077220 */ /* 0x000fe20000400000 */
[----:B------:R-:W-:Y:S02]  /*22b0*/  SEL R24, R31, RZ, !P2 ;  /* 0x000000ff1f187207 */ /* 0x000fe40005000000 */
[----:B------:R-:W-:Y:S01]  /*22c0*/  SEL R33, R33, RZ, !P2 ;  /* 0x000000ff21217207 */ /* 0x000fe20005000000 */
[----:B------:R-:W-:Y:S01]  /*22d0*/  FFMA R7, R20, R7, R9 ;  /* 0x0000000714077223 */ /* 0x000fe20000000009 */
[----:B------:R-:W-:-:S02]  /*22e0*/  SEL R25, R25, RZ, !P3 ;  /* 0x000000ff19197207 */ /* 0x000fc40005800000 */
[----:B------:R-:W-:Y:S02]  /*22f0*/  SEL R28, R29, RZ, !P3 ;  /* 0x000000ff1d1c7207 */ /* 0x000fe40005800000 */
[----:B------:R-:W-:Y:S01]  /*2300*/  FSEL R53, R53, RZ, P6 ;  /* 0x000000ff35357208 */ /* 0x000fe20003000000 */
[----:B------:R-:W-:Y:S01]  /*2310*/  FFMA R51, R24, R51, R33 ;  /* 0x0000003318337223 */ /* 0x000fe20000000021 */
[----:B------:R-:W-:Y:S01]  /*2320*/  FSETP.GTU.AND P6, PT, R7, RZ, PT ;  /* 0x000000ff0700720b */ /* 0x000fe20003fcc000 */
[----:B------:R-:W-:Y:S01]  /*2330*/  FADD R8, R25, -R28 ;  /* 0x8000001c19087221 */ /* 0x000fe20000000000 */
[----:B------:R-:W-:Y:S02]  /*2340*/  FSETP.GEU.AND P4, PT, R53, 6, PT ;  /* 0x40c000003500780b */ /* 0x000fe40003f8e000 */
[----:B------:R-:W-:Y:S01]  /*2350*/  SEL R21, R21, RZ, !P3 ;  /* 0x000000ff15157207 */ /* 0x000fe20005800000 */
[----:B------:R-:W-:Y:S01]  /*2360*/  FMUL R8, R15, R8 ;  /* 0x000000080f087220 */ /* 0x000fe20000400000 */
[----:B------:R-:W-:-:S02]  /*2370*/  SEL R14, R47, RZ, !P3 ;  /* 0x000000ff2f0e7207 */ /* 0x000fc40005800000 */
[----:B------:R-:W-:Y:S02]  /*2380*/  FSETP.GTU.AND P5, PT, R51, RZ, PT ;  /* 0x000000ff3300720b */ /* 0x000fe40003fac000 */
[----:B------:R-:W-:Y:S01]  /*2390*/  FSEL R13, R7, RZ, P6 ;  /* 0x000000ff070d7208 */ /* 0x000fe20003000000 */
[----:B------:R-:W-:Y:S01]  /*23a0*/  FFMA R8, R21, R8, R14 ;  /* 0x0000000815087223 */ /* 0x000fe2000000000e */
[----:B------:R-:W-:Y:S02]  /*23b0*/  FSEL R51, R51, RZ, P5 ;  /* 0x000000ff33337208 */ /* 0x000fe40002800000 */
[----:B------:R-:W-:Y:S02]  /*23c0*/  FSETP.NAN.AND P6, PT, R53, R53, PT ;  /* 0x000000353500720b */ /* 0x000fe40003fc8000 */
[----:B------:R-:W-:Y:S02]  /*23d0*/  FSETP.GEU.AND P5, PT, R13, 6, PT ;  /* 0x40c000000d00780b */ /* 0x000fe40003fae000 */
[----:B------:R-:W-:-:S02]  /*23e0*/  @P4 FSEL R53, R53, 6, P6 ;  /* 0x40c0000035354808 */ /* 0x000fc40003000000 */
[C---:B------:R-:W-:Y:S02]  /*23f0*/  FSETP.GTU.AND P6, PT, R8.reuse, RZ, PT ;  /* 0x000000ff0800720b */ /* 0x040fe40003fcc000 */
[----:B------:R-:W-:Y:S02]  /*2400*/  FSETP.GEU.AND P4, PT, R51, 6, PT ;  /* 0x40c000003300780b */ /* 0x000fe40003f8e000 */
[----:B------:R-:W-:Y:S02]  /*2410*/  FSEL R9, R8, RZ, P6 ;  /* 0x000000ff08097208 */ /* 0x000fe40003000000 */
[----:B------:R-:W-:Y:S02]  /*2420*/  SEL R3, R16, RZ, !P1 ;  /* 0x000000ff10037207 */ /* 0x000fe40004800000 */
[----:B------:R-:W-:Y:S01]  /*2430*/  FSETP.NAN.AND P6, PT, R13, R13, PT ;  /* 0x0000000d0d00720b */ /* 0x000fe20003fc8000 */
[----:B------:R-:W-:Y:S01]  /*2440*/  FMUL R10, R49, R10 ;  /* 0x0000000a310a7220 */ /* 0x000fe20000400000 */
[----:B------:R-:W-:-:S02]  /*2450*/  SEL R7, R18, RZ, !P0 ;  /* 0x000000ff12077207 */ /* 0x000fc40004000000 */
[----:B------:R-:W-:Y:S01]  /*2460*/  SEL R22, R22, RZ, !P0 ;  /* 0x000000ff16167207 */ /* 0x000fe20004000000 */
[----:B------:R-:W-:Y:S01]  /*2470*/  FFMA R12, R3, R12, R26 ;  /* 0x0000000c030c7223 */ /* 0x000fe2000000001a */
[----:B------:R-:W-:Y:S02]  /*2480*/  SEL R6, R35, RZ, !P0 ;  /* 0x000000ff23067207 */ /* 0x000fe40004000000 */
[----:B------:R-:W-:Y:S02]  /*2490*/  SEL R37, R37, RZ, !P0 ;  /* 0x000000ff25257207 */ /* 0x000fe40004000000 */
[----:B------:R-:W-:Y:S02]  /*24a0*/  @P5 FSEL R13, R13, 6, P6 ;  /* 0x40c000000d0d5808 */ /* 0x000fe40003000000 */
[----:B------:R-:W-:Y:S01]  /*24b0*/  FSETP.NAN.AND P6, PT, R51, R51, PT ;  /* 0x000000333300720b */ /* 0x000fe20003fc8000 */
[----:B------:R-:W-:Y:S01]  /*24c0*/  FFMA R10, R7, R10, R22 ;  /* 0x0000000a070a7223 */ /* 0x000fe20000000016 */
[----:B------:R-:W-:Y:S01]  /*24d0*/  FSETP.GEU.AND P5, PT, R9, 6, PT ;  /* 0x40c000000900780b */ /* 0x000fe20003fae000 */
[----:B------:R-:W-:Y:S01]  /*24e0*/  FADD R6, R6, -R37 ;  /* 0x8000002506067221 */ /* 0x000fe20000000000 */
[----:B------:R-:W-:-:S02]  /*24f0*/  @P4 FSEL R51, R51, 6, P6 ;  /* 0x40c0000033334808 */ /* 0x000fc40003000000 */
[----:B------:R-:W-:Y:S01]  /*2500*/  FSETP.GTU.AND P4, PT, R12, RZ, PT ;  /* 0x000000ff0c00720b */ /* 0x000fe20003f8c000 */
[----:B------:R-:W-:Y:S01]  /*2510*/  FMUL R6, R11, R6 ;  /* 0x000000060b067220 */ /* 0x000fe20000400000 */
[----:B------:R-:W-:Y:S02]  /*2520*/  SEL R3, R19, RZ, !P0 ;  /* 0x000000ff13037207 */ /* 0x000fe40004000000 */
[----:B------:R-:W-:Y:S02]  /*2530*/  SEL R8, R23, RZ, !P0 ;  /* 0x000000ff17087207 */ /* 0x000fe40004000000 */
[----:B------:R-:W-:Y:S02]  /*2540*/  FSETP.GTU.AND P6, PT, R10, RZ, PT ;  /* 0x000000ff0a00720b */ /* 0x000fe40003fcc000 */
[----:B------:R-:W-:Y:S02]  /*2550*/  FSEL R14, R12, RZ, P4 ;  /* 0x000000ff0c0e7208 */ /* 0x000fe40002000000 */
[----:B------:R-:W-:Y:S01]  /*2560*/  FSETP.GTU.AND P4, PT, R0, RZ, PT ;  /* 0x000000ff0000720b */ /* 0x000fe20003f8c000 */
[----:B------:R-:W-:Y:S01]  /*2570*/  FFMA R3, R3, R6, R8 ;  /* 0x0000000603037223 */ /* 0x000fe20000000008 */
[----:B------:R-:W-:Y:S01]  /*2580*/  FSEL R10, R10, RZ, P6 ;  /* 0x000000ff0a0a7208 */ /* 0x000fe20003000000 */
[----:B------:R-:W0:Y:S01]  /*2590*/  LDC.64 R6, c[0x0][0x350] ;  /* 0x0000d400ff067b82 */ /* 0x000e220000000a00 */
[----:B------:R-:W-:-:S02]  /*25a0*/  FSETP.NAN.AND P6, PT, R9, R9, PT ;  /* 0x000000090900720b */ /* 0x000fc40003fc8000 */
[----:B------:R-:W-:Y:S02]  /*25b0*/  FSEL R15, R0, RZ, P4 ;  /* 0x000000ff000f7208 */ /* 0x000fe40002000000 */
[----:B------:R-:W-:Y:S02]  /*25c0*/  FSETP.GEU.AND P4, PT, R14, 6, PT ;  /* 0x40c000000e00780b */ /* 0x000fe40003f8e000 */
[----:B------:R-:W-:Y:S02]  /*25d0*/  @P5 FSEL R9, R9, 6, P6 ;  /* 0x40c0000009095808 */ /* 0x000fe40003000000 */
[----:B------:R-:W-:Y:S02]  /*25e0*/  FSETP.GTU.AND P6, PT, R3, RZ, PT ;  /* 0x000000ff0300720b */ /* 0x000fe40003fcc000 */
[----:B------:R-:W-:Y:S02]  /*25f0*/  FSETP.GEU.AND P5, PT, R15, 6, PT ;  /* 0x40c000000f00780b */ /* 0x000fe40003fae000 */
[----:B------:R-:W-:-:S02]  /*2600*/  FSEL R0, R3, RZ, P6 ;  /* 0x000000ff03007208 */ /* 0x000fc40003000000 */
[----:B------:R-:W-:Y:S02]  /*2610*/  @P2 FSEL R53, R13, R2, !P3 ;  /* 0x000000020d352208 */ /* 0x000fe40005800000 */
[----:B------:R-:W-:Y:S02]  /*2620*/  @P2 FSEL R51, R9, R4, !P3 ;  /* 0x0000000409332208 */ /* 0x000fe40005800000 */
[----:B------:R-:W-:Y:S02]  /*2630*/  FSETP.NAN.AND P6, PT, R14, R14, PT ;  /* 0x0000000e0e00720b */ /* 0x000fe40003fc8000 */
[----:B------:R-:W-:Y:S02]  /*2640*/  FSETP.GEU.AND P3, PT, R10, 6, PT ;  /* 0x40c000000a00780b */ /* 0x000fe40003f6e000 */
[----:B------:R-:W-:Y:S02]  /*2650*/  FSETP.GEU.AND P2, PT, R0, 6, PT ;  /* 0x40c000000000780b */ /* 0x000fe40003f4e000 */
[----:B------:R-:W-:-:S02]  /*2660*/  @P4 FSEL R14, R14, 6, P6 ;  /* 0x40c000000e0e4808 */ /* 0x000fc40003000000 */
[C---:B------:R-:W-:Y:S02]  /*2670*/  FSETP.NAN.AND P6, PT, R15.reuse, R15, PT ;  /* 0x0000000f0f00720b */ /* 0x040fe40003fc8000 */
[----:B------:R-:W-:Y:S02]  /*2680*/  FSETP.NAN.AND P4, PT, R10, R10, PT ;  /* 0x0000000a0a00720b */ /* 0x000fe40003f88000 */
[----:B------:R-:W-:Y:S02]  /*2690*/  @P5 FSEL R15, R15, 6, P6 ;  /* 0x40c000000f0f5808 */ /* 0x000fe40003000000 */
[----:B------:R-:W-:Y:S02]  /*26a0*/  FSETP.NAN.AND P5, PT, R0, R0, PT ;  /* 0x000000000000720b */ /* 0x000fe40003fa8000 */
[----:B------:R-:W-:Y:S02]  /*26b0*/  @P3 FSEL R10, R10, 6, P4 ;  /* 0x40c000000a0a3808 */ /* 0x000fe40002000000 */
[----:B------:R-:W-:Y:S01]  /*26c0*/  @P2 FSEL R0, R0, 6, P5 ;  /* 0x40c0000000002808 */ /* 0x000fe20002800000 */
[----:B0-----:R-:W-:Y:S01]  /*26d0*/  IMAD.WIDE R2, R5, 0x4, R6 ;  /* 0x0000000405027825 */ /* 0x001fe200078e0206 */
[----:B------:R-:W-:-:S02]  /*26e0*/  @P1 FSEL R14, R10, R53, !P0 ;  /* 0x000000350a0e1208 */ /* 0x000fc40004000000 */
[----:B------:R-:W-:-:S05]  /*26f0*/  @P1 FSEL R15, R0, R51, !P0 ;  /* 0x00000033000f1208 */ /* 0x000fca0004000000 */
[----:B------:R-:W-:Y:S01]  /*2700*/  STG.E.64 desc[UR4][R2.64], R14 ;  /* 0x0000000e02007986 */ /* 0x000fe2000c101b04 */
[----:B------:R-:W-:Y:S05]  /*2710*/  EXIT ;  /* 0x000000000000794d */ /* 0x000fea0003800000 */
.L_x_0:
[----:B------:R-:W-:-:S00]  /*2720*/  BRA `(.L_x_0) ;  /* 0xfffffffc00fc7947 */ /* 0x000fc0000383ffff */
[----:B------:R-:W-:-:S00]  /*2730*/  NOP ;  /* 0x0000000000007918 */ /* 0x000fc00000000000 */
        /* <DEDUP_REMOVED lines=12> */
.L_x_1:


//--------------------- .nv.global.init           --------------------------
	.section	.nv.global.init,"aw",@progbits
.nv.global.init:
	.type		_$_str,@object
	.size		_$_str,(_$_str_$_2 - _$_str)
_$_str:
        /*0000*/ 	.byte	0x5f, 0x5f, 0x43, 0x55, 0x44, 0x41, 0x5f, 0x46, 0x54, 0x5a, 0x00
	.type		_$_str_$_2,@object
	.size		_$_str_$_2,(.L_1 - _$_str_$_2)
_$_str_$_2:
        /*000b*/ 	.byte	0x5f, 0x5f, 0x43, 0x55, 0x44, 0x41, 0x5f, 0x50, 0x52, 0x45, 0x43, 0x5f, 0x53, 0x51, 0x52, 0x54
        /*001b*/ 	.byte	0x00
.L_1:


//--------------------- .nv.constant0.triton_poi_fused_cat_27 --------------------------
	.section	.nv.constant0.triton_poi_fused_cat_27,"a",@progbits
	.sectionflags	@""
	.align	4
.nv.constant0.triton_poi_fused_cat_27:
	.zero		860
